//
// Generated by NVIDIA NVVM Compiler
//
// Compiler Build ID: CL-36424714
// Cuda compilation tools, release 13.0, V13.0.88
// Based on NVVM 20.0.0
//

.version 9.0
.target sm_100
.address_size 64

	// .globl	_Z6kernelPfS_S_15ArrayMetadata2DS0_
// _ZZ6kernelPfS_S_15ArrayMetadata2DS0_E6blockA has been demoted
// _ZZ6kernelPfS_S_15ArrayMetadata2DS0_E6blockB has been demoted
// _ZZ6kernelPfS_S_15ArrayMetadata2DS0_E7sharedA has been demoted
// _ZZ6kernelPfS_S_15ArrayMetadata2DS0_E7sharedB has been demoted

.visible .entry _Z6kernelPfS_S_15ArrayMetadata2DS0_(
	.param .u64 .ptr .align 1 _Z6kernelPfS_S_15ArrayMetadata2DS0__param_0,
	.param .u64 .ptr .align 1 _Z6kernelPfS_S_15ArrayMetadata2DS0__param_1,
	.param .u64 .ptr .align 1 _Z6kernelPfS_S_15ArrayMetadata2DS0__param_2,
	.param .align 4 .b8 _Z6kernelPfS_S_15ArrayMetadata2DS0__param_3[8],
	.param .align 4 .b8 _Z6kernelPfS_S_15ArrayMetadata2DS0__param_4[8]
)
{
	.local .align 4 .b8 	__local_depot0[4];
	.reg .b64 	%SP;
	.reg .b64 	%SPL;
	.reg .pred 	%p<11>;
	.reg .b32 	%r<82>;
	.reg .b32 	%f<505>;
	.reg .b64 	%rd<38>;
	// demoted variable
	.shared .align 4 .b8 _ZZ6kernelPfS_S_15ArrayMetadata2DS0_E6blockA[400];
	// demoted variable
	.shared .align 4 .b8 _ZZ6kernelPfS_S_15ArrayMetadata2DS0_E6blockB[400];
	// demoted variable
	.shared .align 4 .b8 _ZZ6kernelPfS_S_15ArrayMetadata2DS0_E7sharedA[400];
	// demoted variable
	.shared .align 4 .b8 _ZZ6kernelPfS_S_15ArrayMetadata2DS0_E7sharedB[400];
	mov.u64 	%SPL, __local_depot0;
	ld.param.u32 	%r1, [_Z6kernelPfS_S_15ArrayMetadata2DS0__param_4];
	ld.param.u32 	%r32, [_Z6kernelPfS_S_15ArrayMetadata2DS0__param_3+4];
	ld.param.u64 	%rd12, [_Z6kernelPfS_S_15ArrayMetadata2DS0__param_0];
	ld.param.u64 	%rd13, [_Z6kernelPfS_S_15ArrayMetadata2DS0__param_1];
	ld.param.u64 	%rd11, [_Z6kernelPfS_S_15ArrayMetadata2DS0__param_2];
	cvta.to.global.u64 	%rd1, %rd13;
	cvta.to.global.u64 	%rd2, %rd12;
	cvta.to.global.u64 	%rd3, %rd11;
	mov.u32 	%r2, %tid.y;
	mov.u32 	%r3, %tid.x;
	add.u64 	%rd4, %SPL, 0;
	mov.b32 	%r33, 0;
	st.local.u32 	[%rd4], %r33;
	mul.hi.s32 	%r34, %r32, 1717986919;
	shr.u32 	%r35, %r34, 31;
	shr.s32 	%r36, %r34, 2;
	add.s32 	%r4, %r36, %r35;
	setp.lt.s32 	%p1, %r32, 10;
	@%p1 bra 	$L__BB0_9;
	mul.lo.s32 	%r38, %r2, 40;
	mov.u32 	%r39, _ZZ6kernelPfS_S_15ArrayMetadata2DS0_E7sharedA;
	add.s32 	%r5, %r39, %r38;
	shl.b32 	%r40, %r3, 2;
	add.s32 	%r6, %r5, %r40;
	mov.u32 	%r41, _ZZ6kernelPfS_S_15ArrayMetadata2DS0_E7sharedB;
	add.s32 	%r8, %r41, %r40;
	add.s32 	%r7, %r8, %r38;
	add.s32 	%r42, %r4, -1;
	and.b32  	%r9, %r4, 3;
	setp.lt.u32 	%p2, %r42, 3;
	mov.b32 	%r75, 0;
	@%p2 bra 	$L__BB0_4;
	and.b32  	%r75, %r4, 268435452;
	neg.s32 	%r73, %r75;
	add.s64 	%rd37, %rd2, 160;
	add.s64 	%rd36, %rd1, 160;
$L__BB0_3:
	.pragma "nounroll";
	ld.global.f32 	%f107, [%rd37+-160];
	st.shared.f32 	[%r6], %f107;
	ld.global.f32 	%f108, [%rd36+-160];
	st.shared.f32 	[%r7], %f108;
	ld.shared.f32 	%f109, [%r5];
	ld.shared.f32 	%f110, [%r8];
	ld.local.f32 	%f111, [%rd4];
	fma.rn.f32 	%f112, %f109, %f110, %f111;
	st.local.f32 	[%rd4], %f112;
	ld.shared.f32 	%f113, [%r5+4];
	ld.shared.f32 	%f114, [%r8+40];
	ld.local.f32 	%f115, [%rd4];
	fma.rn.f32 	%f116, %f113, %f114, %f115;
	st.local.f32 	[%rd4], %f116;
	ld.shared.f32 	%f117, [%r5+8];
	ld.shared.f32 	%f118, [%r8+80];
	ld.local.f32 	%f119, [%rd4];
	fma.rn.f32 	%f120, %f117, %f118, %f119;
	st.local.f32 	[%rd4], %f120;
	ld.shared.f32 	%f121, [%r5+12];
	ld.shared.f32 	%f122, [%r8+120];
	ld.local.f32 	%f123, [%rd4];
	fma.rn.f32 	%f124, %f121, %f122, %f123;
	st.local.f32 	[%rd4], %f124;
	ld.shared.f32 	%f125, [%r5+16];
	ld.shared.f32 	%f126, [%r8+160];
	ld.local.f32 	%f127, [%rd4];
	fma.rn.f32 	%f128, %f125, %f126, %f127;
	st.local.f32 	[%rd4], %f128;
	ld.shared.f32 	%f129, [%r5+20];
	ld.shared.f32 	%f130, [%r8+200];
	ld.local.f32 	%f131, [%rd4];
	fma.rn.f32 	%f132, %f129, %f130, %f131;
	st.local.f32 	[%rd4], %f132;
	ld.shared.f32 	%f133, [%r5+24];
	ld.shared.f32 	%f134, [%r8+240];
	ld.local.f32 	%f135, [%rd4];
	fma.rn.f32 	%f136, %f133, %f134, %f135;
	st.local.f32 	[%rd4], %f136;
	ld.shared.f32 	%f137, [%r5+28];
	ld.shared.f32 	%f138, [%r8+280];
	ld.local.f32 	%f139, [%rd4];
	fma.rn.f32 	%f140, %f137, %f138, %f139;
	st.local.f32 	[%rd4], %f140;
	ld.shared.f32 	%f141, [%r5+32];
	ld.shared.f32 	%f142, [%r8+320];
	ld.local.f32 	%f143, [%rd4];
	fma.rn.f32 	%f144, %f141, %f142, %f143;
	st.local.f32 	[%rd4], %f144;
	ld.shared.f32 	%f145, [%r5+36];
	ld.shared.f32 	%f146, [%r8+360];
	ld.local.f32 	%f147, [%rd4];
	fma.rn.f32 	%f148, %f145, %f146, %f147;
	st.local.f32 	[%rd4], %f148;
	ld.global.f32 	%f149, [%rd37+-80];
	st.shared.f32 	[%r6], %f149;
	ld.global.f32 	%f150, [%rd36+-80];
	st.shared.f32 	[%r7], %f150;
	ld.shared.f32 	%f151, [%r5];
	ld.shared.f32 	%f152, [%r8];
	ld.local.f32 	%f153, [%rd4];
	fma.rn.f32 	%f154, %f151, %f152, %f153;
	st.local.f32 	[%rd4], %f154;
	ld.shared.f32 	%f155, [%r5+4];
	ld.shared.f32 	%f156, [%r8+40];
	ld.local.f32 	%f157, [%rd4];
	fma.rn.f32 	%f158, %f155, %f156, %f157;
	st.local.f32 	[%rd4], %f158;
	ld.shared.f32 	%f159, [%r5+8];
	ld.shared.f32 	%f160, [%r8+80];
	ld.local.f32 	%f161, [%rd4];
	fma.rn.f32 	%f162, %f159, %f160, %f161;
	st.local.f32 	[%rd4], %f162;
	ld.shared.f32 	%f163, [%r5+12];
	ld.shared.f32 	%f164, [%r8+120];
	ld.local.f32 	%f165, [%rd4];
	fma.rn.f32 	%f166, %f163, %f164, %f165;
	st.local.f32 	[%rd4], %f166;
	ld.shared.f32 	%f167, [%r5+16];
	ld.shared.f32 	%f168, [%r8+160];
	ld.local.f32 	%f169, [%rd4];
	fma.rn.f32 	%f170, %f167, %f168, %f169;
	st.local.f32 	[%rd4], %f170;
	ld.shared.f32 	%f171, [%r5+20];
	ld.shared.f32 	%f172, [%r8+200];
	ld.local.f32 	%f173, [%rd4];
	fma.rn.f32 	%f174, %f171, %f172, %f173;
	st.local.f32 	[%rd4], %f174;
	ld.shared.f32 	%f175, [%r5+24];
	ld.shared.f32 	%f176, [%r8+240];
	ld.local.f32 	%f177, [%rd4];
	fma.rn.f32 	%f178, %f175, %f176, %f177;
	st.local.f32 	[%rd4], %f178;
	ld.shared.f32 	%f179, [%r5+28];
	ld.shared.f32 	%f180, [%r8+280];
	ld.local.f32 	%f181, [%rd4];
	fma.rn.f32 	%f182, %f179, %f180, %f181;
	st.local.f32 	[%rd4], %f182;
	ld.shared.f32 	%f183, [%r5+32];
	ld.shared.f32 	%f184, [%r8+320];
	ld.local.f32 	%f185, [%rd4];
	fma.rn.f32 	%f186, %f183, %f184, %f185;
	st.local.f32 	[%rd4], %f186;
	ld.shared.f32 	%f187, [%r5+36];
	ld.shared.f32 	%f188, [%r8+360];
	ld.local.f32 	%f189, [%rd4];
	fma.rn.f32 	%f190, %f187, %f188, %f189;
	st.local.f32 	[%rd4], %f190;
	ld.global.f32 	%f191, [%rd37];
	st.shared.f32 	[%r6], %f191;
	ld.global.f32 	%f192, [%rd36];
	st.shared.f32 	[%r7], %f192;
	ld.shared.f32 	%f193, [%r5];
	ld.shared.f32 	%f194, [%r8];
	ld.local.f32 	%f195, [%rd4];
	fma.rn.f32 	%f196, %f193, %f194, %f195;
	st.local.f32 	[%rd4], %f196;
	ld.shared.f32 	%f197, [%r5+4];
	ld.shared.f32 	%f198, [%r8+40];
	ld.local.f32 	%f199, [%rd4];
	fma.rn.f32 	%f200, %f197, %f198, %f199;
	st.local.f32 	[%rd4], %f200;
	ld.shared.f32 	%f201, [%r5+8];
	ld.shared.f32 	%f202, [%r8+80];
	ld.local.f32 	%f203, [%rd4];
	fma.rn.f32 	%f204, %f201, %f202, %f203;
	st.local.f32 	[%rd4], %f204;
	ld.shared.f32 	%f205, [%r5+12];
	ld.shared.f32 	%f206, [%r8+120];
	ld.local.f32 	%f207, [%rd4];
	fma.rn.f32 	%f208, %f205, %f206, %f207;
	st.local.f32 	[%rd4], %f208;
	ld.shared.f32 	%f209, [%r5+16];
	ld.shared.f32 	%f210, [%r8+160];
	ld.local.f32 	%f211, [%rd4];
	fma.rn.f32 	%f212, %f209, %f210, %f211;
	st.local.f32 	[%rd4], %f212;
	ld.shared.f32 	%f213, [%r5+20];
	ld.shared.f32 	%f214, [%r8+200];
	ld.local.f32 	%f215, [%rd4];
	fma.rn.f32 	%f216, %f213, %f214, %f215;
	st.local.f32 	[%rd4], %f216;
	ld.shared.f32 	%f217, [%r5+24];
	ld.shared.f32 	%f218, [%r8+240];
	ld.local.f32 	%f219, [%rd4];
	fma.rn.f32 	%f220, %f217, %f218, %f219;
	st.local.f32 	[%rd4], %f220;
	ld.shared.f32 	%f221, [%r5+28];
	ld.shared.f32 	%f222, [%r8+280];
	ld.local.f32 	%f223, [%rd4];
	fma.rn.f32 	%f224, %f221, %f222, %f223;
	st.local.f32 	[%rd4], %f224;
	ld.shared.f32 	%f225, [%r5+32];
	ld.shared.f32 	%f226, [%r8+320];
	ld.local.f32 	%f227, [%rd4];
	fma.rn.f32 	%f228, %f225, %f226, %f227;
	st.local.f32 	[%rd4], %f228;
	ld.shared.f32 	%f229, [%r5+36];
	ld.shared.f32 	%f230, [%r8+360];
	ld.local.f32 	%f231, [%rd4];
	fma.rn.f32 	%f232, %f229, %f230, %f231;
	st.local.f32 	[%rd4], %f232;
	ld.global.f32 	%f233, [%rd37+80];
	st.shared.f32 	[%r6], %f233;
	ld.global.f32 	%f234, [%rd36+80];
	st.shared.f32 	[%r7], %f234;
	ld.shared.f32 	%f235, [%r5];
	ld.shared.f32 	%f236, [%r8];
	ld.local.f32 	%f237, [%rd4];
	fma.rn.f32 	%f238, %f235, %f236, %f237;
	st.local.f32 	[%rd4], %f238;
	ld.shared.f32 	%f239, [%r5+4];
	ld.shared.f32 	%f240, [%r8+40];
	ld.local.f32 	%f241, [%rd4];
	fma.rn.f32 	%f242, %f239, %f240, %f241;
	st.local.f32 	[%rd4], %f242;
	ld.shared.f32 	%f243, [%r5+8];
	ld.shared.f32 	%f244, [%r8+80];
	ld.local.f32 	%f245, [%rd4];
	fma.rn.f32 	%f246, %f243, %f244, %f245;
	st.local.f32 	[%rd4], %f246;
	ld.shared.f32 	%f247, [%r5+12];
	ld.shared.f32 	%f248, [%r8+120];
	ld.local.f32 	%f249, [%rd4];
	fma.rn.f32 	%f250, %f247, %f248, %f249;
	st.local.f32 	[%rd4], %f250;
	ld.shared.f32 	%f251, [%r5+16];
	ld.shared.f32 	%f252, [%r8+160];
	ld.local.f32 	%f253, [%rd4];
	fma.rn.f32 	%f254, %f251, %f252, %f253;
	st.local.f32 	[%rd4], %f254;
	ld.shared.f32 	%f255, [%r5+20];
	ld.shared.f32 	%f256, [%r8+200];
	ld.local.f32 	%f257, [%rd4];
	fma.rn.f32 	%f258, %f255, %f256, %f257;
	st.local.f32 	[%rd4], %f258;
	ld.shared.f32 	%f259, [%r5+24];
	ld.shared.f32 	%f260, [%r8+240];
	ld.local.f32 	%f261, [%rd4];
	fma.rn.f32 	%f262, %f259, %f260, %f261;
	st.local.f32 	[%rd4], %f262;
	ld.shared.f32 	%f263, [%r5+28];
	ld.shared.f32 	%f264, [%r8+280];
	ld.local.f32 	%f265, [%rd4];
	fma.rn.f32 	%f266, %f263, %f264, %f265;
	st.local.f32 	[%rd4], %f266;
	ld.shared.f32 	%f267, [%r5+32];
	ld.shared.f32 	%f268, [%r8+320];
	ld.local.f32 	%f269, [%rd4];
	fma.rn.f32 	%f270, %f267, %f268, %f269;
	st.local.f32 	[%rd4], %f270;
	ld.shared.f32 	%f271, [%r5+36];
	ld.shared.f32 	%f272, [%r8+360];
	ld.local.f32 	%f273, [%rd4];
	fma.rn.f32 	%f274, %f271, %f272, %f273;
	st.local.f32 	[%rd4], %f274;
	add.s32 	%r73, %r73, 4;
	add.s64 	%rd37, %rd37, 320;
	add.s64 	%rd36, %rd36, 320;
	setp.ne.s32 	%p3, %r73, 0;
	@%p3 bra 	$L__BB0_3;
$L__BB0_4:
	setp.eq.s32 	%p4, %r9, 0;
	@%p4 bra 	$L__BB0_9;
	setp.eq.s32 	%p5, %r9, 1;
	@%p5 bra 	$L__BB0_7;
	mul.lo.s32 	%r43, %r75, 20;
	mul.wide.u32 	%rd15, %r43, 4;
	add.s64 	%rd16, %rd2, %rd15;
	ld.global.f32 	%f275, [%rd16];
	st.shared.f32 	[%r6], %f275;
	add.s64 	%rd17, %rd1, %rd15;
	ld.global.f32 	%f276, [%rd17];
	st.shared.f32 	[%r7], %f276;
	ld.shared.f32 	%f277, [%r5];
	ld.shared.f32 	%f278, [%r8];
	ld.local.f32 	%f279, [%rd4];
	fma.rn.f32 	%f280, %f277, %f278, %f279;
	st.local.f32 	[%rd4], %f280;
	ld.shared.f32 	%f281, [%r5+4];
	ld.shared.f32 	%f282, [%r8+40];
	ld.local.f32 	%f283, [%rd4];
	fma.rn.f32 	%f284, %f281, %f282, %f283;
	st.local.f32 	[%rd4], %f284;
	ld.shared.f32 	%f285, [%r5+8];
	ld.shared.f32 	%f286, [%r8+80];
	ld.local.f32 	%f287, [%rd4];
	fma.rn.f32 	%f288, %f285, %f286, %f287;
	st.local.f32 	[%rd4], %f288;
	ld.shared.f32 	%f289, [%r5+12];
	ld.shared.f32 	%f290, [%r8+120];
	ld.local.f32 	%f291, [%rd4];
	fma.rn.f32 	%f292, %f289, %f290, %f291;
	st.local.f32 	[%rd4], %f292;
	ld.shared.f32 	%f293, [%r5+16];
	ld.shared.f32 	%f294, [%r8+160];
	ld.local.f32 	%f295, [%rd4];
	fma.rn.f32 	%f296, %f293, %f294, %f295;
	st.local.f32 	[%rd4], %f296;
	ld.shared.f32 	%f297, [%r5+20];
	ld.shared.f32 	%f298, [%r8+200];
	ld.local.f32 	%f299, [%rd4];
	fma.rn.f32 	%f300, %f297, %f298, %f299;
	st.local.f32 	[%rd4], %f300;
	ld.shared.f32 	%f301, [%r5+24];
	ld.shared.f32 	%f302, [%r8+240];
	ld.local.f32 	%f303, [%rd4];
	fma.rn.f32 	%f304, %f301, %f302, %f303;
	st.local.f32 	[%rd4], %f304;
	ld.shared.f32 	%f305, [%r5+28];
	ld.shared.f32 	%f306, [%r8+280];
	ld.local.f32 	%f307, [%rd4];
	fma.rn.f32 	%f308, %f305, %f306, %f307;
	st.local.f32 	[%rd4], %f308;
	ld.shared.f32 	%f309, [%r5+32];
	ld.shared.f32 	%f310, [%r8+320];
	ld.local.f32 	%f311, [%rd4];
	fma.rn.f32 	%f312, %f309, %f310, %f311;
	st.local.f32 	[%rd4], %f312;
	ld.shared.f32 	%f313, [%r5+36];
	ld.shared.f32 	%f314, [%r8+360];
	ld.local.f32 	%f315, [%rd4];
	fma.rn.f32 	%f316, %f313, %f314, %f315;
	st.local.f32 	[%rd4], %f316;
	ld.global.f32 	%f317, [%rd16+80];
	st.shared.f32 	[%r6], %f317;
	ld.global.f32 	%f318, [%rd17+80];
	st.shared.f32 	[%r7], %f318;
	ld.shared.f32 	%f319, [%r5];
	ld.shared.f32 	%f320, [%r8];
	ld.local.f32 	%f321, [%rd4];
	fma.rn.f32 	%f322, %f319, %f320, %f321;
	st.local.f32 	[%rd4], %f322;
	ld.shared.f32 	%f323, [%r5+4];
	ld.shared.f32 	%f324, [%r8+40];
	ld.local.f32 	%f325, [%rd4];
	fma.rn.f32 	%f326, %f323, %f324, %f325;
	st.local.f32 	[%rd4], %f326;
	ld.shared.f32 	%f327, [%r5+8];
	ld.shared.f32 	%f328, [%r8+80];
	ld.local.f32 	%f329, [%rd4];
	fma.rn.f32 	%f330, %f327, %f328, %f329;
	st.local.f32 	[%rd4], %f330;
	ld.shared.f32 	%f331, [%r5+12];
	ld.shared.f32 	%f332, [%r8+120];
	ld.local.f32 	%f333, [%rd4];
	fma.rn.f32 	%f334, %f331, %f332, %f333;
	st.local.f32 	[%rd4], %f334;
	ld.shared.f32 	%f335, [%r5+16];
	ld.shared.f32 	%f336, [%r8+160];
	ld.local.f32 	%f337, [%rd4];
	fma.rn.f32 	%f338, %f335, %f336, %f337;
	st.local.f32 	[%rd4], %f338;
	ld.shared.f32 	%f339, [%r5+20];
	ld.shared.f32 	%f340, [%r8+200];
	ld.local.f32 	%f341, [%rd4];
	fma.rn.f32 	%f342, %f339, %f340, %f341;
	st.local.f32 	[%rd4], %f342;
	ld.shared.f32 	%f343, [%r5+24];
	ld.shared.f32 	%f344, [%r8+240];
	ld.local.f32 	%f345, [%rd4];
	fma.rn.f32 	%f346, %f343, %f344, %f345;
	st.local.f32 	[%rd4], %f346;
	ld.shared.f32 	%f347, [%r5+28];
	ld.shared.f32 	%f348, [%r8+280];
	ld.local.f32 	%f349, [%rd4];
	fma.rn.f32 	%f350, %f347, %f348, %f349;
	st.local.f32 	[%rd4], %f350;
	ld.shared.f32 	%f351, [%r5+32];
	ld.shared.f32 	%f352, [%r8+320];
	ld.local.f32 	%f353, [%rd4];
	fma.rn.f32 	%f354, %f351, %f352, %f353;
	st.local.f32 	[%rd4], %f354;
	ld.shared.f32 	%f355, [%r5+36];
	ld.shared.f32 	%f356, [%r8+360];
	ld.local.f32 	%f357, [%rd4];
	fma.rn.f32 	%f358, %f355, %f356, %f357;
	st.local.f32 	[%rd4], %f358;
	add.s32 	%r75, %r75, 2;
$L__BB0_7:
	and.b32  	%r44, %r4, 1;
	setp.eq.b32 	%p6, %r44, 1;
	not.pred 	%p7, %p6;
	@%p7 bra 	$L__BB0_9;
	mul.lo.s32 	%r45, %r75, 20;
	mul.wide.u32 	%rd18, %r45, 4;
	add.s64 	%rd19, %rd2, %rd18;
	ld.global.f32 	%f359, [%rd19];
	st.shared.f32 	[%r6], %f359;
	add.s64 	%rd20, %rd1, %rd18;
	ld.global.f32 	%f360, [%rd20];
	st.shared.f32 	[%r7], %f360;
	ld.shared.f32 	%f361, [%r5];
	ld.shared.f32 	%f362, [%r8];
	ld.local.f32 	%f363, [%rd4];
	fma.rn.f32 	%f364, %f361, %f362, %f363;
	st.local.f32 	[%rd4], %f364;
	ld.shared.f32 	%f365, [%r5+4];
	ld.shared.f32 	%f366, [%r8+40];
	ld.local.f32 	%f367, [%rd4];
	fma.rn.f32 	%f368, %f365, %f366, %f367;
	st.local.f32 	[%rd4], %f368;
	ld.shared.f32 	%f369, [%r5+8];
	ld.shared.f32 	%f370, [%r8+80];
	ld.local.f32 	%f371, [%rd4];
	fma.rn.f32 	%f372, %f369, %f370, %f371;
	st.local.f32 	[%rd4], %f372;
	ld.shared.f32 	%f373, [%r5+12];
	ld.shared.f32 	%f374, [%r8+120];
	ld.local.f32 	%f375, [%rd4];
	fma.rn.f32 	%f376, %f373, %f374, %f375;
	st.local.f32 	[%rd4], %f376;
	ld.shared.f32 	%f377, [%r5+16];
	ld.shared.f32 	%f378, [%r8+160];
	ld.local.f32 	%f379, [%rd4];
	fma.rn.f32 	%f380, %f377, %f378, %f379;
	st.local.f32 	[%rd4], %f380;
	ld.shared.f32 	%f381, [%r5+20];
	ld.shared.f32 	%f382, [%r8+200];
	ld.local.f32 	%f383, [%rd4];
	fma.rn.f32 	%f384, %f381, %f382, %f383;
	st.local.f32 	[%rd4], %f384;
	ld.shared.f32 	%f385, [%r5+24];
	ld.shared.f32 	%f386, [%r8+240];
	ld.local.f32 	%f387, [%rd4];
	fma.rn.f32 	%f388, %f385, %f386, %f387;
	st.local.f32 	[%rd4], %f388;
	ld.shared.f32 	%f389, [%r5+28];
	ld.shared.f32 	%f390, [%r8+280];
	ld.local.f32 	%f391, [%rd4];
	fma.rn.f32 	%f392, %f389, %f390, %f391;
	st.local.f32 	[%rd4], %f392;
	ld.shared.f32 	%f393, [%r5+32];
	ld.shared.f32 	%f394, [%r8+320];
	ld.local.f32 	%f395, [%rd4];
	fma.rn.f32 	%f396, %f393, %f394, %f395;
	st.local.f32 	[%rd4], %f396;
	ld.shared.f32 	%f397, [%r5+36];
	ld.shared.f32 	%f398, [%r8+360];
	ld.local.f32 	%f399, [%rd4];
	fma.rn.f32 	%f400, %f397, %f398, %f399;
	st.local.f32 	[%rd4], %f400;
$L__BB0_9:
	mov.u32 	%r47, %ctaid.x;
	ld.local.f32 	%f401, [%rd4];
	mad.lo.s32 	%r48, %r1, %r2, %r3;
	cvt.s64.s32 	%rd21, %r48;
	mov.u32 	%r49, %ctaid.y;
	add.s32 	%r50, %r49, %r47;
	mul.lo.s32 	%r51, %r50, 10;
	cvt.u64.u32 	%rd22, %r51;
	add.s64 	%rd23, %rd21, %rd22;
	shl.b64 	%rd24, %rd23, 2;
	add.s64 	%rd25, %rd3, %rd24;
	st.global.f32 	[%rd25], %f401;
	mov.u32 	%r52, %ntid.x;
	mad.lo.s32 	%r53, %r52, %r47, %r3;
	mul.lo.s32 	%r78, %r53, 10;
	mul.wide.s32 	%rd26, %r78, 4;
	add.s64 	%rd27, %rd2, %rd26;
	ld.global.f32 	%f504, [%rd27];
	add.s64 	%rd28, %rd1, %rd26;
	ld.global.f32 	%f503, [%rd28];
	mov.b32 	%r76, 0;
	mov.u32 	%r55, _ZZ6kernelPfS_S_15ArrayMetadata2DS0_E6blockA;
	mov.u32 	%r77, %r76;
$L__BB0_10:
	mul.lo.s32 	%r54, %r77, 40;
	add.s32 	%r56, %r55, %r54;
	shl.b32 	%r57, %r76, 2;
	add.s32 	%r58, %r56, %r57;
	st.shared.f32 	[%r58], %f504;
	mov.u32 	%r59, _ZZ6kernelPfS_S_15ArrayMetadata2DS0_E6blockB;
	add.s32 	%r60, %r59, %r54;
	add.s32 	%r61, %r60, %r57;
	st.shared.f32 	[%r61], %f503;
	st.shared.f32 	[%r58+4], %f504;
	st.shared.f32 	[%r61+4], %f503;
	st.shared.f32 	[%r58+8], %f504;
	st.shared.f32 	[%r61+8], %f503;
	setp.eq.s32 	%p8, %r76, 8;
	mul.lo.s32 	%r62, %r78, 10;
	selp.b32 	%r78, %r62, %r78, %p8;
	selp.u32 	%r63, 1, 0, %p8;
	add.s32 	%r77, %r77, %r63;
	mul.wide.s32 	%rd29, %r78, 4;
	add.s64 	%rd30, %rd2, %rd29;
	ld.global.f32 	%f504, [%rd30];
	selp.b32 	%r64, 40, 0, %p8;
	add.s32 	%r65, %r58, %r64;
	st.shared.f32 	[%r65+12], %f504;
	add.s64 	%rd31, %rd1, %rd29;
	ld.global.f32 	%f503, [%rd31];
	add.s32 	%r66, %r61, %r64;
	st.shared.f32 	[%r66+12], %f503;
	add.s32 	%r76, %r76, 4;
	setp.ne.s32 	%p9, %r76, 100;
	@%p9 bra 	$L__BB0_10;
	mov.u32 	%r68, %ntid.x;
	mov.u32 	%r69, %ctaid.x;
	mov.u32 	%r70, %tid.x;
	mad.lo.s32 	%r71, %r68, %r69, %r70;
	mul.lo.s32 	%r81, %r71, 10;
	mov.u32 	%r72, _ZZ6kernelPfS_S_15ArrayMetadata2DS0_E6blockA;
	mad.lo.s32 	%r79, %r71, 40, %r72;
	ld.shared.f32 	%f7, [_ZZ6kernelPfS_S_15ArrayMetadata2DS0_E6blockB];
	ld.shared.f32 	%f8, [_ZZ6kernelPfS_S_15ArrayMetadata2DS0_E6blockB+40];
	ld.shared.f32 	%f9, [_ZZ6kernelPfS_S_15ArrayMetadata2DS0_E6blockB+80];
	ld.shared.f32 	%f10, [_ZZ6kernelPfS_S_15ArrayMetadata2DS0_E6blockB+120];
	ld.shared.f32 	%f11, [_ZZ6kernelPfS_S_15ArrayMetadata2DS0_E6blockB+160];
	ld.shared.f32 	%f12, [_ZZ6kernelPfS_S_15ArrayMetadata2DS0_E6blockB+200];
	ld.shared.f32 	%f13, [_ZZ6kernelPfS_S_15ArrayMetadata2DS0_E6blockB+240];
	ld.shared.f32 	%f14, [_ZZ6kernelPfS_S_15ArrayMetadata2DS0_E6blockB+280];
	ld.shared.f32 	%f15, [_ZZ6kernelPfS_S_15ArrayMetadata2DS0_E6blockB+320];
	ld.shared.f32 	%f16, [_ZZ6kernelPfS_S_15ArrayMetadata2DS0_E6blockB+360];
	ld.shared.f32 	%f17, [_ZZ6kernelPfS_S_15ArrayMetadata2DS0_E6blockB+4];
	ld.shared.f32 	%f18, [_ZZ6kernelPfS_S_15ArrayMetadata2DS0_E6blockB+44];
	ld.shared.f32 	%f19, [_ZZ6kernelPfS_S_15ArrayMetadata2DS0_E6blockB+84];
	ld.shared.f32 	%f20, [_ZZ6kernelPfS_S_15ArrayMetadata2DS0_E6blockB+124];
	ld.shared.f32 	%f21, [_ZZ6kernelPfS_S_15ArrayMetadata2DS0_E6blockB+164];
	ld.shared.f32 	%f22, [_ZZ6kernelPfS_S_15ArrayMetadata2DS0_E6blockB+204];
	ld.shared.f32 	%f23, [_ZZ6kernelPfS_S_15ArrayMetadata2DS0_E6blockB+244];
	ld.shared.f32 	%f24, [_ZZ6kernelPfS_S_15ArrayMetadata2DS0_E6blockB+284];
	ld.shared.f32 	%f25, [_ZZ6kernelPfS_S_15ArrayMetadata2DS0_E6blockB+324];
	ld.shared.f32 	%f26, [_ZZ6kernelPfS_S_15ArrayMetadata2DS0_E6blockB+364];
	ld.shared.f32 	%f27, [_ZZ6kernelPfS_S_15ArrayMetadata2DS0_E6blockB+8];
	ld.shared.f32 	%f28, [_ZZ6kernelPfS_S_15ArrayMetadata2DS0_E6blockB+48];
	ld.shared.f32 	%f29, [_ZZ6kernelPfS_S_15ArrayMetadata2DS0_E6blockB+88];
	ld.shared.f32 	%f30, [_ZZ6kernelPfS_S_15ArrayMetadata2DS0_E6blockB+128];
	ld.shared.f32 	%f31, [_ZZ6kernelPfS_S_15ArrayMetadata2DS0_E6blockB+168];
	ld.shared.f32 	%f32, [_ZZ6kernelPfS_S_15ArrayMetadata2DS0_E6blockB+208];
	ld.shared.f32 	%f33, [_ZZ6kernelPfS_S_15ArrayMetadata2DS0_E6blockB+248];
	ld.shared.f32 	%f34, [_ZZ6kernelPfS_S_15ArrayMetadata2DS0_E6blockB+288];
	ld.shared.f32 	%f35, [_ZZ6kernelPfS_S_15ArrayMetadata2DS0_E6blockB+328];
	ld.shared.f32 	%f36, [_ZZ6kernelPfS_S_15ArrayMetadata2DS0_E6blockB+368];
	ld.shared.f32 	%f37, [_ZZ6kernelPfS_S_15ArrayMetadata2DS0_E6blockB+12];
	ld.shared.f32 	%f38, [_ZZ6kernelPfS_S_15ArrayMetadata2DS0_E6blockB+52];
	ld.shared.f32 	%f39, [_ZZ6kernelPfS_S_15ArrayMetadata2DS0_E6blockB+92];
	ld.shared.f32 	%f40, [_ZZ6kernelPfS_S_15ArrayMetadata2DS0_E6blockB+132];
	ld.shared.f32 	%f41, [_ZZ6kernelPfS_S_15ArrayMetadata2DS0_E6blockB+172];
	ld.shared.f32 	%f42, [_ZZ6kernelPfS_S_15ArrayMetadata2DS0_E6blockB+212];
	ld.shared.f32 	%f43, [_ZZ6kernelPfS_S_15ArrayMetadata2DS0_E6blockB+252];
	ld.shared.f32 	%f44, [_ZZ6kernelPfS_S_15ArrayMetadata2DS0_E6blockB+292];
	ld.shared.f32 	%f45, [_ZZ6kernelPfS_S_15ArrayMetadata2DS0_E6blockB+332];
	ld.shared.f32 	%f46, [_ZZ6kernelPfS_S_15ArrayMetadata2DS0_E6blockB+372];
	ld.shared.f32 	%f47, [_ZZ6kernelPfS_S_15ArrayMetadata2DS0_E6blockB+16];
	ld.shared.f32 	%f48, [_ZZ6kernelPfS_S_15ArrayMetadata2DS0_E6blockB+56];
	ld.shared.f32 	%f49, [_ZZ6kernelPfS_S_15ArrayMetadata2DS0_E6blockB+96];
	ld.shared.f32 	%f50, [_ZZ6kernelPfS_S_15ArrayMetadata2DS0_E6blockB+136];
	ld.shared.f32 	%f51, [_ZZ6kernelPfS_S_15ArrayMetadata2DS0_E6blockB+176];
	ld.shared.f32 	%f52, [_ZZ6kernelPfS_S_15ArrayMetadata2DS0_E6blockB+216];
	ld.shared.f32 	%f53, [_ZZ6kernelPfS_S_15ArrayMetadata2DS0_E6blockB+256];
	ld.shared.f32 	%f54, [_ZZ6kernelPfS_S_15ArrayMetadata2DS0_E6blockB+296];
	ld.shared.f32 	%f55, [_ZZ6kernelPfS_S_15ArrayMetadata2DS0_E6blockB+336];
	ld.shared.f32 	%f56, [_ZZ6kernelPfS_S_15ArrayMetadata2DS0_E6blockB+376];
	ld.shared.f32 	%f57, [_ZZ6kernelPfS_S_15ArrayMetadata2DS0_E6blockB+20];
	ld.shared.f32 	%f58, [_ZZ6kernelPfS_S_15ArrayMetadata2DS0_E6blockB+60];
	ld.shared.f32 	%f59, [_ZZ6kernelPfS_S_15ArrayMetadata2DS0_E6blockB+100];
	ld.shared.f32 	%f60, [_ZZ6kernelPfS_S_15ArrayMetadata2DS0_E6blockB+140];
	ld.shared.f32 	%f61, [_ZZ6kernelPfS_S_15ArrayMetadata2DS0_E6blockB+180];
	ld.shared.f32 	%f62, [_ZZ6kernelPfS_S_15ArrayMetadata2DS0_E6blockB+220];
	ld.shared.f32 	%f63, [_ZZ6kernelPfS_S_15ArrayMetadata2DS0_E6blockB+260];
	ld.shared.f32 	%f64, [_ZZ6kernelPfS_S_15ArrayMetadata2DS0_E6blockB+300];
	ld.shared.f32 	%f65, [_ZZ6kernelPfS_S_15ArrayMetadata2DS0_E6blockB+340];
	ld.shared.f32 	%f66, [_ZZ6kernelPfS_S_15ArrayMetadata2DS0_E6blockB+380];
	ld.shared.f32 	%f67, [_ZZ6kernelPfS_S_15ArrayMetadata2DS0_E6blockB+24];
	ld.shared.f32 	%f68, [_ZZ6kernelPfS_S_15ArrayMetadata2DS0_E6blockB+64];
	ld.shared.f32 	%f69, [_ZZ6kernelPfS_S_15ArrayMetadata2DS0_E6blockB+104];
	ld.shared.f32 	%f70, [_ZZ6kernelPfS_S_15ArrayMetadata2DS0_E6blockB+144];
	ld.shared.f32 	%f71, [_ZZ6kernelPfS_S_15ArrayMetadata2DS0_E6blockB+184];
	ld.shared.f32 	%f72, [_ZZ6kernelPfS_S_15ArrayMetadata2DS0_E6blockB+224];
	ld.shared.f32 	%f73, [_ZZ6kernelPfS_S_15ArrayMetadata2DS0_E6blockB+264];
	ld.shared.f32 	%f74, [_ZZ6kernelPfS_S_15ArrayMetadata2DS0_E6blockB+304];
	ld.shared.f32 	%f75, [_ZZ6kernelPfS_S_15ArrayMetadata2DS0_E6blockB+344];
	ld.shared.f32 	%f76, [_ZZ6kernelPfS_S_15ArrayMetadata2DS0_E6blockB+384];
	ld.shared.f32 	%f77, [_ZZ6kernelPfS_S_15ArrayMetadata2DS0_E6blockB+28];
	ld.shared.f32 	%f78, [_ZZ6kernelPfS_S_15ArrayMetadata2DS0_E6blockB+68];
	ld.shared.f32 	%f79, [_ZZ6kernelPfS_S_15ArrayMetadata2DS0_E6blockB+108];
	ld.shared.f32 	%f80, [_ZZ6kernelPfS_S_15ArrayMetadata2DS0_E6blockB+148];
	ld.shared.f32 	%f81, [_ZZ6kernelPfS_S_15ArrayMetadata2DS0_E6blockB+188];
	ld.shared.f32 	%f82, [_ZZ6kernelPfS_S_15ArrayMetadata2DS0_E6blockB+228];
	ld.shared.f32 	%f83, [_ZZ6kernelPfS_S_15ArrayMetadata2DS0_E6blockB+268];
	ld.shared.f32 	%f84, [_ZZ6kernelPfS_S_15ArrayMetadata2DS0_E6blockB+308];
	ld.shared.f32 	%f85, [_ZZ6kernelPfS_S_15ArrayMetadata2DS0_E6blockB+348];
	ld.shared.f32 	%f86, [_ZZ6kernelPfS_S_15ArrayMetadata2DS0_E6blockB+388];
	ld.shared.f32 	%f87, [_ZZ6kernelPfS_S_15ArrayMetadata2DS0_E6blockB+32];
	ld.shared.f32 	%f88, [_ZZ6kernelPfS_S_15ArrayMetadata2DS0_E6blockB+72];
	ld.shared.f32 	%f89, [_ZZ6kernelPfS_S_15ArrayMetadata2DS0_E6blockB+112];
	ld.shared.f32 	%f90, [_ZZ6kernelPfS_S_15ArrayMetadata2DS0_E6blockB+152];
	ld.shared.f32 	%f91, [_ZZ6kernelPfS_S_15ArrayMetadata2DS0_E6blockB+192];
	ld.shared.f32 	%f92, [_ZZ6kernelPfS_S_15ArrayMetadata2DS0_E6blockB+232];
	ld.shared.f32 	%f93, [_ZZ6kernelPfS_S_15ArrayMetadata2DS0_E6blockB+272];
	ld.shared.f32 	%f94, [_ZZ6kernelPfS_S_15ArrayMetadata2DS0_E6blockB+312];
	ld.shared.f32 	%f95, [_ZZ6kernelPfS_S_15ArrayMetadata2DS0_E6blockB+352];
	ld.shared.f32 	%f96, [_ZZ6kernelPfS_S_15ArrayMetadata2DS0_E6blockB+392];
	ld.shared.f32 	%f97, [_ZZ6kernelPfS_S_15ArrayMetadata2DS0_E6blockB+36];
	ld.shared.f32 	%f98, [_ZZ6kernelPfS_S_15ArrayMetadata2DS0_E6blockB+76];
	ld.shared.f32 	%f99, [_ZZ6kernelPfS_S_15ArrayMetadata2DS0_E6blockB+116];
	ld.shared.f32 	%f100, [_ZZ6kernelPfS_S_15ArrayMetadata2DS0_E6blockB+156];
	ld.shared.f32 	%f101, [_ZZ6kernelPfS_S_15ArrayMetadata2DS0_E6blockB+196];
	ld.shared.f32 	%f102, [_ZZ6kernelPfS_S_15ArrayMetadata2DS0_E6blockB+236];
	ld.shared.f32 	%f103, [_ZZ6kernelPfS_S_15ArrayMetadata2DS0_E6blockB+276];
	ld.shared.f32 	%f104, [_ZZ6kernelPfS_S_15ArrayMetadata2DS0_E6blockB+316];
	ld.shared.f32 	%f105, [_ZZ6kernelPfS_S_15ArrayMetadata2DS0_E6blockB+356];
	mov.b32 	%r80, 0;
	ld.shared.f32 	%f106, [_ZZ6kernelPfS_S_15ArrayMetadata2DS0_E6blockB+396];
$L__BB0_12:
	ld.param.u64 	%rd35, [_Z6kernelPfS_S_15ArrayMetadata2DS0__param_2];
	mul.wide.s32 	%rd32, %r81, 4;
	cvta.to.global.u64 	%rd33, %rd35;
	add.s64 	%rd34, %rd33, %rd32;
	ld.shared.f32 	%f402, [%r79];
	fma.rn.f32 	%f403, %f402, %f7, 0f3F800000;
	fma.rn.f32 	%f404, %f402, %f8, %f403;
	fma.rn.f32 	%f405, %f402, %f9, %f404;
	fma.rn.f32 	%f406, %f402, %f10, %f405;
	fma.rn.f32 	%f407, %f402, %f11, %f406;
	fma.rn.f32 	%f408, %f402, %f12, %f407;
	fma.rn.f32 	%f409, %f402, %f13, %f408;
	fma.rn.f32 	%f410, %f402, %f14, %f409;
	fma.rn.f32 	%f411, %f402, %f15, %f410;
	fma.rn.f32 	%f412, %f402, %f16, %f411;
	st.global.f32 	[%rd34], %f412;
	fma.rn.f32 	%f413, %f402, %f17, 0f3F800000;
	fma.rn.f32 	%f414, %f402, %f18, %f413;
	fma.rn.f32 	%f415, %f402, %f19, %f414;
	fma.rn.f32 	%f416, %f402, %f20, %f415;
	fma.rn.f32 	%f417, %f402, %f21, %f416;
	fma.rn.f32 	%f418, %f402, %f22, %f417;
	fma.rn.f32 	%f419, %f402, %f23, %f418;
	fma.rn.f32 	%f420, %f402, %f24, %f419;
	fma.rn.f32 	%f421, %f402, %f25, %f420;
	fma.rn.f32 	%f422, %f402, %f26, %f421;
	st.global.f32 	[%rd34+4], %f422;
	fma.rn.f32 	%f423, %f402, %f27, 0f3F800000;
	fma.rn.f32 	%f424, %f402, %f28, %f423;
	fma.rn.f32 	%f425, %f402, %f29, %f424;
	fma.rn.f32 	%f426, %f402, %f30, %f425;
	fma.rn.f32 	%f427, %f402, %f31, %f426;
	fma.rn.f32 	%f428, %f402, %f32, %f427;
	fma.rn.f32 	%f429, %f402, %f33, %f428;
	fma.rn.f32 	%f430, %f402, %f34, %f429;
	fma.rn.f32 	%f431, %f402, %f35, %f430;
	fma.rn.f32 	%f432, %f402, %f36, %f431;
	st.global.f32 	[%rd34+8], %f432;
	fma.rn.f32 	%f433, %f402, %f37, 0f3F800000;
	fma.rn.f32 	%f434, %f402, %f38, %f433;
	fma.rn.f32 	%f435, %f402, %f39, %f434;
	fma.rn.f32 	%f436, %f402, %f40, %f435;
	fma.rn.f32 	%f437, %f402, %f41, %f436;
	fma.rn.f32 	%f438, %f402, %f42, %f437;
	fma.rn.f32 	%f439, %f402, %f43, %f438;
	fma.rn.f32 	%f440, %f402, %f44, %f439;
	fma.rn.f32 	%f441, %f402, %f45, %f440;
	fma.rn.f32 	%f442, %f402, %f46, %f441;
	st.global.f32 	[%rd34+12], %f442;
	fma.rn.f32 	%f443, %f402, %f47, 0f3F800000;
	fma.rn.f32 	%f444, %f402, %f48, %f443;
	fma.rn.f32 	%f445, %f402, %f49, %f444;
	fma.rn.f32 	%f446, %f402, %f50, %f445;
	fma.rn.f32 	%f447, %f402, %f51, %f446;
	fma.rn.f32 	%f448, %f402, %f52, %f447;
	fma.rn.f32 	%f449, %f402, %f53, %f448;
	fma.rn.f32 	%f450, %f402, %f54, %f449;
	fma.rn.f32 	%f451, %f402, %f55, %f450;
	fma.rn.f32 	%f452, %f402, %f56, %f451;
	st.global.f32 	[%rd34+16], %f452;
	fma.rn.f32 	%f453, %f402, %f57, 0f3F800000;
	fma.rn.f32 	%f454, %f402, %f58, %f453;
	fma.rn.f32 	%f455, %f402, %f59, %f454;
	fma.rn.f32 	%f456, %f402, %f60, %f455;
	fma.rn.f32 	%f457, %f402, %f61, %f456;
	fma.rn.f32 	%f458, %f402, %f62, %f457;
	fma.rn.f32 	%f459, %f402, %f63, %f458;
	fma.rn.f32 	%f460, %f402, %f64, %f459;
	fma.rn.f32 	%f461, %f402, %f65, %f460;
	fma.rn.f32 	%f462, %f402, %f66, %f461;
	st.global.f32 	[%rd34+20], %f462;
	fma.rn.f32 	%f463, %f402, %f67, 0f3F800000;
	fma.rn.f32 	%f464, %f402, %f68, %f463;
	fma.rn.f32 	%f465, %f402, %f69, %f464;
	fma.rn.f32 	%f466, %f402, %f70, %f465;
	fma.rn.f32 	%f467, %f402, %f71, %f466;
	fma.rn.f32 	%f468, %f402, %f72, %f467;
	fma.rn.f32 	%f469, %f402, %f73, %f468;
	fma.rn.f32 	%f470, %f402, %f74, %f469;
	fma.rn.f32 	%f471, %f402, %f75, %f470;
	fma.rn.f32 	%f472, %f402, %f76, %f471;
	st.global.f32 	[%rd34+24], %f472;
	fma.rn.f32 	%f473, %f402, %f77, 0f3F800000;
	fma.rn.f32 	%f474, %f402, %f78, %f473;
	fma.rn.f32 	%f475, %f402, %f79, %f474;
	fma.rn.f32 	%f476, %f402, %f80, %f475;
	fma.rn.f32 	%f477, %f402, %f81, %f476;
	fma.rn.f32 	%f478, %f402, %f82, %f477;
	fma.rn.f32 	%f479, %f402, %f83, %f478;
	fma.rn.f32 	%f480, %f402, %f84, %f479;
	fma.rn.f32 	%f481, %f402, %f85, %f480;
	fma.rn.f32 	%f482, %f402, %f86, %f481;
	st.global.f32 	[%rd34+28], %f482;
	fma.rn.f32 	%f483, %f402, %f87, 0f3F800000;
	fma.rn.f32 	%f484, %f402, %f88, %f483;
	fma.rn.f32 	%f485, %f402, %f89, %f484;
	fma.rn.f32 	%f486, %f402, %f90, %f485;
	fma.rn.f32 	%f487, %f402, %f91, %f486;
	fma.rn.f32 	%f488, %f402, %f92, %f487;
	fma.rn.f32 	%f489, %f402, %f93, %f488;
	fma.rn.f32 	%f490, %f402, %f94, %f489;
	fma.rn.f32 	%f491, %f402, %f95, %f490;
	fma.rn.f32 	%f492, %f402, %f96, %f491;
	st.global.f32 	[%rd34+32], %f492;
	fma.rn.f32 	%f493, %f402, %f97, 0f3F800000;
	fma.rn.f32 	%f494, %f402, %f98, %f493;
	fma.rn.f32 	%f495, %f402, %f99, %f494;
	fma.rn.f32 	%f496, %f402, %f100, %f495;
	fma.rn.f32 	%f497, %f402, %f101, %f496;
	fma.rn.f32 	%f498, %f402, %f102, %f497;
	fma.rn.f32 	%f499, %f402, %f103, %f498;
	fma.rn.f32 	%f500, %f402, %f104, %f499;
	fma.rn.f32 	%f501, %f402, %f105, %f500;
	fma.rn.f32 	%f502, %f402, %f106, %f501;
	st.global.f32 	[%rd34+36], %f502;
	add.s32 	%r81, %r81, 10;
	add.s32 	%r80, %r80, 1;
	add.s32 	%r79, %r79, 4;
	setp.ne.s32 	%p10, %r80, 10;
	@%p10 bra 	$L__BB0_12;
	ret;

}


// ===== COMPILED SASS (sm_100) =====

	.target	sm_100

	.elftype	@"ET_EXEC"


//--------------------- .note.nv.tkinfo           --------------------------
	.section	.note.nv.tkinfo,"",@"SHT_NOTE"
	.sectionflags	@"SHF_NOTE_NV_TKINFO"
	.tkinfo
        /*0018*/ 	.word	0x00000002
        /*0030*/ 	.string	""
        /*0030*/ 	.string	"ptxas"
        /*0030*/ 	.string	"Cuda compilation tools, release 13.0, V13.0.88"
        /*0030*/ 	.string	"Build cuda_13.0.r13.0/compiler.36424714_0"
        /*0030*/ 	.string	"-arch sm_100 -m 64 "



//--------------------- .note.nv.cuinfo           --------------------------
	.section	.note.nv.cuinfo,"",@"SHT_NOTE"
	.sectionflags	@"SHF_NOTE_NV_CUINFO"
        /*0018*/ 	.short	0x0002
        /*001a*/ 	.short	0x0064
        /*001c*/ 	.short	0x0082
	.zero		2


//--------------------- .nv.info                  --------------------------
	.section	.nv.info,"",@"SHT_CUDA_INFO"
	.align	4


	//----- nvinfo : EIATTR_REGCOUNT
	.align		4
        /*0000*/ 	.byte	0x04, 0x2f
        /*0002*/ 	.short	(.L_1 - .L_0)
	.align		4
.L_0:
        /*0004*/ 	.word	index@(_Z6kernelPfS_S_15ArrayMetadata2DS0_)
        /*0008*/ 	.word	0x0000007e


	//----- nvinfo : EIATTR_FRAME_SIZE
	.align		4
.L_1:
        /*000c*/ 	.byte	0x04, 0x11
        /*000e*/ 	.short	(.L_3 - .L_2)
	.align		4
.L_2:
        /*0010*/ 	.word	index@(_Z6kernelPfS_S_15ArrayMetadata2DS0_)
        /*0014*/ 	.word	0x00000000


	//----- nvinfo : EIATTR_MIN_STACK_SIZE
	.align		4
.L_3:
        /*0018*/ 	.byte	0x04, 0x12
        /*001a*/ 	.short	(.L_5 - .L_4)
	.align		4
.L_4:
        /*001c*/ 	.word	index@(_Z6kernelPfS_S_15ArrayMetadata2DS0_)
        /*0020*/ 	.word	0x00000000
.L_5:


//--------------------- .nv.compat                --------------------------
	.section	.nv.compat,"",@"SHT_CUDA_COMPAT_INFO"
	.align	4
        /*0000*/ 	.byte	0x02, 0x09, 0x00, 0x00, 0x02, 0x02, 0x01, 0x00, 0x02, 0x05, 0x05, 0x00, 0x03, 0x07, 0x01, 0x01
        /*0010*/ 	.byte	0x02, 0x03, 0x00, 0x00, 0x02, 0x06, 0x01, 0x00, 0x04, 0x0b, 0x08, 0x00, 0x09, 0x00, 0x00, 0x00
        /*0020*/ 	.byte	0x00, 0x00, 0x00, 0x00


//--------------------- .nv.info._Z6kernelPfS_S_15ArrayMetadata2DS0_ --------------------------
	.section	.nv.info._Z6kernelPfS_S_15ArrayMetadata2DS0_,"",@"SHT_CUDA_INFO"
	.sectionflags	@""
	.align	4


	//----- nvinfo : EIATTR_CUDA_API_VERSION
	.align		4
        /*0000*/ 	.byte	0x04, 0x37
        /*0002*/ 	.short	(.L_7 - .L_6)
.L_6:
        /*0004*/ 	.word	0x00000082


	//----- nvinfo : EIATTR_KPARAM_INFO
	.align		4
.L_7:
        /*0008*/ 	.byte	0x04, 0x17
        /*000a*/ 	.short	(.L_9 - .L_8)
.L_8:
        /*000c*/ 	.word	0x00000000
        /*0010*/ 	.short	0x0004
        /*0012*/ 	.short	0x0020
        /*0014*/ 	.byte	0x00, 0xf0, 0x21, 0x00


	//----- nvinfo : EIATTR_KPARAM_INFO
	.align		4
.L_9:
        /*0018*/ 	.byte	0x04, 0x17
        /*001a*/ 	.short	(.L_11 - .L_10)
.L_10:
        /*001c*/ 	.word	0x00000000
        /*0020*/ 	.short	0x0003
        /*0022*/ 	.short	0x0018
        /*0024*/ 	.byte	0x00, 0xf0, 0x21, 0x00


	//----- nvinfo : EIATTR_KPARAM_INFO
	.align		4
.L_11:
        /*0028*/ 	.byte	0x04, 0x17
        /*002a*/ 	.short	(.L_13 - .L_12)
.L_12:
        /*002c*/ 	.word	0x00000000
        /*0030*/ 	.short	0x0002
        /*0032*/ 	.short	0x0010
        /*0034*/ 	.byte	0x00, 0xf5, 0x21, 0x00


	//----- nvinfo : EIATTR_KPARAM_INFO
	.align		4
.L_13:
        /*0038*/ 	.byte	0x04, 0x17
        /*003a*/ 	.short	(.L_15 - .L_14)
.L_14:
        /*003c*/ 	.word	0x00000000
        /*0040*/ 	.short	0x0001
        /*0042*/ 	.short	0x0008
        /*0044*/ 	.byte	0x00, 0xf5, 0x21, 0x00


	//----- nvinfo : EIATTR_KPARAM_INFO
	.align		4
.L_15:
        /*0048*/ 	.byte	0x04, 0x17
        /*004a*/ 	.short	(.L_17 - .L_16)
.L_16:
        /*004c*/ 	.word	0x00000000
        /*0050*/ 	.short	0x0000
        /*0052*/ 	.short	0x0000
        /*0054*/ 	.byte	0x00, 0xf5, 0x21, 0x00


	//----- nvinfo : EIATTR_SPARSE_MMA_MASK
	.align		4
.L_17:
        /*0058*/ 	.byte	0x03, 0x50
        /*005a*/ 	.short	0x0000


	//----- nvinfo : EIATTR_MAXREG_COUNT
	.align		4
        /*005c*/ 	.byte	0x03, 0x1b
        /*005e*/ 	.short	0x00ff


	//----- nvinfo : EIATTR_MERCURY_ISA_VERSION
	.align		4
        /*0060*/ 	.byte	0x03, 0x5f
        /*0062*/ 	.short	0x0101


	//----- nvinfo : EIATTR_VRC_CTA_INIT_COUNT
	.align		4
        /*0064*/ 	.byte	0x02, 0x4a
	.zero		1
	.zero		1


	//----- nvinfo : EIATTR_EXIT_INSTR_OFFSETS
	.align		4
        /*0068*/ 	.byte	0x04, 0x1c
        /*006a*/ 	.short	(.L_19 - .L_18)


	//   ....[0]....
.L_18:
        /*006c*/ 	.word	0x00002830


	//----- nvinfo : EIATTR_CBANK_PARAM_SIZE
	.align		4
.L_19:
        /*0070*/ 	.byte	0x03, 0x19
        /*0072*/ 	.short	0x0028


	//----- nvinfo : EIATTR_PARAM_CBANK
	.align		4
        /*0074*/ 	.byte	0x04, 0x0a
        /*0076*/ 	.short	(.L_21 - .L_20)
	.align		4
.L_20:
        /*0078*/ 	.word	index@(.nv.constant0._Z6kernelPfS_S_15ArrayMetadata2DS0_)
        /*007c*/ 	.short	0x0380
        /*007e*/ 	.short	0x0028


	//----- nvinfo : EIATTR_SW_WAR
	.align		4
.L_21:
        /*0080*/ 	.byte	0x04, 0x36
        /*0082*/ 	.short	(.L_23 - .L_22)
.L_22:
        /*0084*/ 	.word	0x00000008
.L_23:


//--------------------- .nv.callgraph             --------------------------
	.section	.nv.callgraph,"",@"SHT_CUDA_CALLGRAPH"
	.align	4
	.sectionentsize	8
	.align		4
        /*0000*/ 	.word	0x00000000
	.align		4
        /*0004*/ 	.word	0xffffffff
	.align		4
        /*0008*/ 	.word	0x00000000
	.align		4
        /*000c*/ 	.word	0xfffffffe
	.align		4
        /*0010*/ 	.word	0x00000000
	.align		4
        /*0014*/ 	.word	0xfffffffd
	.align		4
        /*0018*/ 	.word	0x00000000
	.align		4
        /*001c*/ 	.word	0xfffffffc


//--------------------- .text._Z6kernelPfS_S_15ArrayMetadata2DS0_ --------------------------
	.section	.text._Z6kernelPfS_S_15ArrayMetadata2DS0_,"ax",@progbits
	.align	128
        .global         _Z6kernelPfS_S_15ArrayMetadata2DS0_
        .type           _Z6kernelPfS_S_15ArrayMetadata2DS0_,@function
        .size           _Z6kernelPfS_S_15ArrayMetadata2DS0_,(.L_x_6 - _Z6kernelPfS_S_15ArrayMetadata2DS0_)
        .other          _Z6kernelPfS_S_15ArrayMetadata2DS0_,@"STO_CUDA_ENTRY STV_DEFAULT"
_Z6kernelPfS_S_15ArrayMetadata2DS0_:
.text._Z6kernelPfS_S_15ArrayMetadata2DS0_:
[----:B------:R-:W-:Y:S01]  /*0000*/  LDC R1, c[0x0][0x37c] ;  /* 0x0000df00ff017b82 */ /* 0x000fe20000000800 */
[----:B------:R-:W0:Y:S01]  /*0010*/  LDCU UR6, c[0x0][0x39c] ;  /* 0x00007380ff0677ac */ /* 0x000e220008000800 */
[----:B------:R-:W1:Y:S01]  /*0020*/  S2R R7, SR_TID.Y ;  /* 0x0000000000077919 */ /* 0x000e620000002200 */
[----:B------:R-:W-:Y:S01]  /*0030*/  HFMA2 R13, -RZ, RZ, 0, 0 ;  /* 0x00000000ff0d7431 */ /* 0x000fe200000001ff */
[----:B------:R-:W2:Y:S01]  /*0040*/  LDCU.64 UR14, c[0x0][0x358] ;  /* 0x00006b00ff0e77ac */ /* 0x000ea20008000a00 */
[----:B------:R-:W3:Y:S01]  /*0050*/  S2R R0, SR_TID.X ;  /* 0x0000000000007919 */ /* 0x000ee20000002100 */
[----:B0-----:R-:W-:Y:S02]  /*0060*/  UISETP.GE.AND UP0, UPT, UR6, 0xa, UPT ;  /* 0x0000000a0600788c */ /* 0x001fe4000bf06270 */
[----:B------:R-:W-:-:S04]  /*0070*/  UIMAD.WIDE UR4, UR6, 0x66666667, URZ ;  /* 0x66666667060478a5 */ /* 0x000fc8000f8e02ff */
[----:B------:R-:W-:-:S04]  /*0080*/  USHF.R.U32.HI UR4, URZ, 0x1f, UR5 ;  /* 0x0000001fff047899 */ /* 0x000fc80008011605 */
[----:B------:R-:W-:Y:S01]  /*0090*/  ULEA.HI.SX32 UR4, UR5, UR4, 0x1e ;  /* 0x0000000405047291 */ /* 0x000fe2000f8ff2ff */
[----:B--2---:R-:W-:Y:S11]  /*00a0*/  BRA.U !UP0, `(.L_x_0) ;  /* 0x0000000d08fc7547 */ /* 0x004ff6000b800000 */
[----:B------:R-:W0:Y:S01]  /*00b0*/  S2R R5, SR_CgaCtaId ;  /* 0x0000000000057919 */ /* 0x000e220000008800 */
[----:B------:R-:W-:Y:S01]  /*00c0*/  MOV R2, 0x400 ;  /* 0x0000040000027802 */ /* 0x000fe20000000f00 */
[----:B------:R-:W-:Y:S01]  /*00d0*/  UIADD3 UR5, UPT, UPT, UR4, -0x1, URZ ;  /* 0xffffffff04057890 */ /* 0x000fe2000fffe0ff */
[----:B------:R-:W-:Y:S01]  /*00e0*/  MOV R11, RZ ;  /* 0x000000ff000b7202 */ /* 0x000fe20000000f00 */
[----:B------:R-:W-:Y:S01]  /*00f0*/  ULOP3.LUT UR12, UR4, 0x3, URZ, 0xc0, !UPT ;  /* 0x00000003040c7892 */ /* 0x000fe2000f8ec0ff */
[C---:B------:R-:W-:Y:S01]  /*0100*/  IADD3 R3, PT, PT, R2.reuse, 0x320, RZ ;  /* 0x0000032002037810 */ /* 0x040fe20007ffe0ff */
[----:B------:R-:W-:Y:S01]  /*0110*/  UISETP.GE.U32.AND UP1, UPT, UR5, 0x3, UPT ;  /* 0x000000030500788c */ /* 0x000fe2000bf26070 */
[----:B------:R-:W-:Y:S01]  /*0120*/  IADD3 R4, PT, PT, R2, 0x4b0, RZ ;  /* 0x000004b002047810 */ /* 0x000fe20007ffe0ff */
[----:B------:R-:W-:Y:S01]  /*0130*/  UISETP.NE.AND UP0, UPT, UR12, URZ, UPT ;  /* 0x000000ff0c00728c */ /* 0x000fe2000bf05270 */
[C---:B0-----:R-:W-:Y:S02]  /*0140*/  LEA R2, R5.reuse, R3, 0x18 ;  /* 0x0000000305027211 */ /* 0x041fe400078ec0ff */
[----:B------:R-:W-:-:S03]  /*0150*/  LEA R3, R5, R4, 0x18 ;  /* 0x0000000405037211 */ /* 0x000fc600078ec0ff */
[----:B-1----:R-:W-:Y:S01]  /*0160*/  IMAD R9, R7, 0x28, R2 ;  /* 0x0000002807097824 */ /* 0x002fe200078e0202 */
[----:B---3--:R-:W-:-:S04]  /*0170*/  LEA R6, R0, R3, 0x2 ;  /* 0x0000000300067211 */ /* 0x008fc800078e10ff */
[----:B------:R-:W-:Y:S01]  /*0180*/  LEA R8, R0, R9, 0x2 ;  /* 0x0000000900087211 */ /* 0x000fe200078e10ff */
[----:B------:R-:W-:Y:S01]  /*0190*/  IMAD R10, R7, 0x28, R6 ;  /* 0x00000028070a7824 */ /* 0x000fe200078e0206 */
[----:B------:R-:W-:Y:S06]  /*01a0*/  BRA.U !UP1, `(.L_x_1) ;  /* 0x00000009091c7547 */ /* 0x000fec000b800000 */
[----:B------:R-:W0:Y:S01]  /*01b0*/  LDCU.128 UR8, c[0x0][0x380] ;  /* 0x00007000ff0877ac */ /* 0x000e220008000c00 */
[----:B------:R-:W-:-:S06]  /*01c0*/  ULOP3.LUT UR13, UR4, 0xffffffc, URZ, 0xc0, !UPT ;  /* 0x0ffffffc040d7892 */ /* 0x000fcc000f8ec0ff */
[----:B------:R-:W-:Y:S01]  /*01d0*/  MOV R11, UR13 ;  /* 0x0000000d000b7c02 */ /* 0x000fe20008000f00 */
[----:B0-----:R-:W-:Y:S02]  /*01e0*/  UIADD3 UR7, UP1, UPT, UR8, 0xa0, URZ ;  /* 0x000000a008077890 */ /* 0x001fe4000ff3e0ff */
[----:B------:R-:W-:Y:S02]  /*01f0*/  UIADD3 UR5, UP2, UPT, UR10, 0xa0, URZ ;  /* 0x000000a00a057890 */ /* 0x000fe4000ff5e0ff */
[----:B------:R-:W-:Y:S02]  /*0200*/  UIADD3.X UR8, UPT, UPT, URZ, UR9, URZ, UP1, !UPT ;  /* 0x00000009ff087290 */ /* 0x000fe40008ffe4ff */
[----:B------:R-:W-:Y:S01]  /*0210*/  UIADD3.X UR6, UPT, UPT, URZ, UR11, URZ, UP2, !UPT ;  /* 0x0000000bff067290 */ /* 0x000fe200097fe4ff */
[----:B------:R-:W-:Y:S01]  /*0220*/  MOV R2, UR7 ;  /* 0x0000000700027c02 */ /* 0x000fe20008000f00 */
[----:B------:R-:W-:Y:S01]  /*0230*/  UIADD3 UR9, UPT, UPT, -UR13, URZ, URZ ;  /* 0x000000ff0d097290 */ /* 0x000fe2000fffe1ff */
[----:B------:R-:W-:-:S02]  /*0240*/  MOV R4, UR5 ;  /* 0x0000000500047c02 */ /* 0x000fc40008000f00 */
[----:B------:R-:W-:Y:S02]  /*0250*/  MOV R3, UR8 ;  /* 0x0000000800037c02 */ /* 0x000fe40008000f00 */
[----:B------:R-:W-:-:S07]  /*0260*/  MOV R5, UR6 ;  /* 0x0000000600057c02 */ /* 0x000fce0008000f00 */
.L_x_2:
[----:B------:R-:W2:Y:S04]  /*0270*/  LDG.E R15, desc[UR14][R2.64+-0xa0] ;  /* 0xffff600e020f7981 */ /* 0x000ea8000c1e1900 */
[----:B------:R-:W3:Y:S04]  /*0280*/  LDG.E R17, desc[UR14][R4.64+-0xa0] ;  /* 0xffff600e04117981 */ /* 0x000ee8000c1e1900 */
[----:B------:R-:W4:Y:S04]  /*0290*/  LDG.E R35, desc[UR14][R2.64+-0x50] ;  /* 0xffffb00e02237981 */ /* 0x000f28000c1e1900 */
[----:B------:R-:W5:Y:S04]  /*02a0*/  LDG.E R37, desc[UR14][R4.64+-0x50] ;  /* 0xffffb00e04257981 */ /* 0x000f68000c1e1900 */
[----:B------:R-:W5:Y:S04]  /*02b0*/  LDG.E R43, desc[UR14][R2.64] ;  /* 0x0000000e022b7981 */ /* 0x000f68000c1e1900 */
[----:B------:R-:W5:Y:S04]  /*02c0*/  LDG.E R45, desc[UR14][R4.64] ;  /* 0x0000000e042d7981 */ /* 0x000f68000c1e1900 */
[----:B------:R0:W5:Y:S04]  /*02d0*/  LDG.E R47, desc[UR14][R2.64+0x50] ;  /* 0x0000500e022f7981 */ /* 0x000168000c1e1900 */
[----:B------:R1:W5:Y:S01]  /*02e0*/  LDG.E R49, desc[UR14][R4.64+0x50] ;  /* 0x0000500e04317981 */ /* 0x000362000c1e1900 */
[----:B------:R-:W-:-:S04]  /*02f0*/  UIADD3 UR9, UPT, UPT, UR9, 0x4, URZ ;  /* 0x0000000409097890 */ /* 0x000fc8000fffe0ff */
[----:B------:R-:W-:Y:S01]  /*0300*/  UISETP.NE.AND UP1, UPT, UR9, URZ, UPT ;  /* 0x000000ff0900728c */ /* 0x000fe2000bf25270 */
[----:B0-----:R-:W-:Y:S02]  /*0310*/  IADD3 R2, P0, PT, R2, 0x140, RZ ;  /* 0x0000014002027810 */ /* 0x001fe40007f1e0ff */
[----:B-1----:R-:W-:Y:S02]  /*0320*/  IADD3 R4, P1, PT, R4, 0x140, RZ ;  /* 0x0000014004047810 */ /* 0x002fe40007f3e0ff */
[----:B------:R-:W-:Y:S02]  /*0330*/  IADD3.X R3, PT, PT, RZ, R3, RZ, P0, !PT ;  /* 0x00000003ff037210 */ /* 0x000fe400007fe4ff */
[----:B------:R-:W-:Y:S01]  /*0340*/  IADD3.X R5, PT, PT, RZ, R5, RZ, P1, !PT ;  /* 0x00000005ff057210 */ /* 0x000fe20000ffe4ff */
[----:B--2---:R-:W-:Y:S04]  /*0350*/  STS [R8], R15 ;  /* 0x0000000f08007388 */ /* 0x004fe80000000800 */
[----:B---3--:R-:W-:Y:S04]  /*0360*/  STS [R10], R17 ;  /* 0x000000110a007388 */ /* 0x008fe80000000800 */
[----:B------:R-:W-:Y:S04]  /*0370*/  LDS R12, [R6] ;  /* 0x00000000060c7984 */ /* 0x000fe80000000800 */
[----:B------:R-:W0:Y:S04]  /*0380*/  LDS.64 R18, [R9] ;  /* 0x0000000009127984 */ /* 0x000e280000000a00 */
[----:B------:R-:W1:Y:S04]  /*0390*/  LDS R21, [R6+0x28] ;  /* 0x0000280006157984 */ /* 0x000e680000000800 */
[----:B------:R-:W-:Y:S04]  /*03a0*/  LDS R14, [R6+0x50] ;  /* 0x00005000060e7984 */ /* 0x000fe80000000800 */
[----:B------:R-:W2:Y:S04]  /*03b0*/  LDS.64 R22, [R9+0x8] ;  /* 0x0000080009167984 */ /* 0x000ea80000000a00 */
[----:B------:R-:W3:Y:S04]  /*03c0*/  LDS R25, [R6+0x78] ;  /* 0x0000780006197984 */ /* 0x000ee80000000800 */
[----:B------:R-:W-:Y:S04]  /*03d0*/  LDS R16, [R6+0xa0] ;  /* 0x0000a00006107984 */ /* 0x000fe80000000800 */
[----:B------:R-:W5:Y:S04]  /*03e0*/  LDS.64 R26, [R9+0x10] ;  /* 0x00001000091a7984 */ /* 0x000f680000000a00 */
[----:B------:R-:W5:Y:S04]  /*03f0*/  LDS R29, [R6+0xc8] ;  /* 0x0000c800061d7984 */ /* 0x000f680000000800 */
[----:B------:R-:W-:Y:S04]  /*0400*/  LDS R15, [R6+0xf0] ;  /* 0x0000f000060f7984 */ /* 0x000fe80000000800 */
[----:B------:R-:W5:Y:S04]  /*0410*/  LDS.64 R30, [R9+0x18] ;  /* 0x00001800091e7984 */ /* 0x000f680000000a00 */
[----:B------:R-:W5:Y:S01]  /*0420*/  LDS R17, [R6+0x118] ;  /* 0x0001180006117984 */ /* 0x000f620000000800 */
[----:B0-----:R-:W-:-:S03]  /*0430*/  FFMA R12, R18, R12, R13 ;  /* 0x0000000c120c7223 */ /* 0x001fc6000000000d */
[----:B------:R-:W-:Y:S01]  /*0440*/  LDS R20, [R6+0x140] ;  /* 0x0001400006147984 */ /* 0x000fe20000000800 */
[----:B-1----:R-:W-:-:S03]  /*0450*/  FFMA R19, R21, R19, R12 ;  /* 0x0000001315137223 */ /* 0x002fc6000000000c */
[----:B------:R-:W0:Y:S04]  /*0460*/  LDS.64 R32, [R9+0x20] ;  /* 0x0000200009207984 */ /* 0x000e280000000a00 */
[----:B------:R-:W1:Y:S01]  /*0470*/  LDS R13, [R6+0x168] ;  /* 0x00016800060d7984 */ /* 0x000e620000000800 */
[----:B--2---:R-:W-:-:S03]  /*0480*/  FFMA R14, R22, R14, R19 ;  /* 0x0000000e160e7223 */ /* 0x004fc60000000013 */
[----:B----4-:R-:W-:Y:S01]  /*0490*/  STS [R8], R35 ;  /* 0x0000002308007388 */ /* 0x010fe20000000800 */
[----:B---3--:R-:W-:-:S03]  /*04a0*/  FFMA R23, R25, R23, R14 ;  /* 0x0000001719177223 */ /* 0x008fc6000000000e */
[----:B-----5:R-:W-:Y:S04]  /*04b0*/  STS [R10], R37 ;  /* 0x000000250a007388 */ /* 0x020fe80000000800 */
[----:B------:R-:W-:Y:S01]  /*04c0*/  LDS R18, [R6] ;  /* 0x0000000006127984 */ /* 0x000fe20000000800 */
[----:B------:R-:W-:-:S03]  /*04d0*/  FFMA R16, R26, R16, R23 ;  /* 0x000000101a107223 */ /* 0x000fc60000000017 */
[----:B------:R-:W2:Y:S01]  /*04e0*/  LDS.64 R38, [R9] ;  /* 0x0000000009267984 */ /* 0x000ea20000000a00 */
[----:B------:R-:W-:-:S03]  /*04f0*/  FFMA R27, R29, R27, R16 ;  /* 0x0000001b1d1b7223 */ /* 0x000fc60000000010 */
[----:B------:R-:W3:Y:S04]  /*0500*/  LDS R21, [R6+0x28] ;  /* 0x0000280006157984 */ /* 0x000ee80000000800 */
[----:B------:R-:W-:Y:S01]  /*0510*/  LDS R12, [R6+0x50] ;  /* 0x00005000060c7984 */ /* 0x000fe20000000800 */
[----:B------:R-:W-:-:S03]  /*0520*/  FFMA R30, R30, R15, R27 ;  /* 0x0000000f1e1e7223 */ /* 0x000fc6000000001b */
[----:B------:R-:W4:Y:S01]  /*0530*/  LDS.64 R40, [R9+0x8] ;  /* 0x0000080009287984 */ /* 0x000f220000000a00 */
[----:B------:R-:W-:-:S03]  /*0540*/  FFMA R17, R17, R31, R30 ;  /* 0x0000001f11117223 */ /* 0x000fc6000000001e */
[----:B------:R-:W5:Y:S04]  /*0550*/  LDS R19, [R6+0x78] ;  /* 0x0000780006137984 */ /* 0x000f680000000800 */
[----:B------:R-:W-:Y:S01]  /*0560*/  LDS R14, [R6+0xa0] ;  /* 0x0000a000060e7984 */ /* 0x000fe20000000800 */
[----:B0-----:R-:W-:-:S03]  /*0570*/  FFMA R20, R32, R20, R17 ;  /* 0x0000001420147223 */ /* 0x001fc60000000011 */
[----:B------:R-:W0:Y:S01]  /*0580*/  LDS.64 R22, [R9+0x10] ;  /* 0x0000100009167984 */ /* 0x000e220000000a00 */
[----:B-1----:R-:W-:-:S03]  /*0590*/  FFMA R13, R13, R33, R20 ;  /* 0x000000210d0d7223 */ /* 0x002fc60000000014 */
[----:B------:R-:W1:Y:S04]  /*05a0*/  LDS R25, [R6+0xc8] ;  /* 0x0000c80006197984 */ /* 0x000e680000000800 */
[----:B------:R-:W-:Y:S04]  /*05b0*/  LDS R15, [R6+0xf0] ;  /* 0x0000f000060f7984 */ /* 0x000fe80000000800 */
[----:B------:R-:W1:Y:S04]  /*05c0*/  LDS.64 R26, [R9+0x18] ;  /* 0x00001800091a7984 */ /* 0x000e680000000a00 */
[----:B------:R-:W1:Y:S01]  /*05d0*/  LDS R29, [R6+0x118] ;  /* 0x00011800061d7984 */ /* 0x000e620000000800 */
[----:B--2---:R-:W-:-:S03]  /*05e0*/  FFMA R18, R38, R18, R13 ;  /* 0x0000001226127223 */ /* 0x004fc6000000000d */
[----:B------:R-:W-:Y:S01]  /*05f0*/  LDS R24, [R6+0x140] ;  /* 0x0001400006187984 */ /* 0x000fe20000000800 */
[----:B---3--:R-:W-:-:S03]  /*0600*/  FFMA R21, R21, R39, R18 ;  /* 0x0000002715157223 */ /* 0x008fc60000000012 */
[----:B------:R-:W2:Y:S04]  /*0610*/  LDS.64 R16, [R9+0x20] ;  /* 0x0000200009107984 */ /* 0x000ea80000000a00 */
[----:B------:R-:W3:Y:S01]  /*0620*/  LDS R13, [R6+0x168] ;  /* 0x00016800060d7984 */ /* 0x000ee20000000800 */
[----:B----4-:R-:W-:-:S03]  /*0630*/  FFMA R12, R40, R12, R21 ;  /* 0x0000000c280c7223 */ /* 0x010fc60000000015 */
[----:B------:R-:W-:Y:S01]  /*0640*/  STS [R8], R43 ;  /* 0x0000002b08007388 */ /* 0x000fe20000000800 */
[----:B-----5:R-:W-:-:S03]  /*0650*/  FFMA R19, R19, R41, R12 ;  /* 0x0000002913137223 */ /* 0x020fc6000000000c */
[----:B------:R-:W-:Y:S04]  /*0660*/  STS [R10], R45 ;  /* 0x0000002d0a007388 */ /* 0x000fe80000000800 */
[----:B------:R-:W-:Y:S01]  /*0670*/  LDS R20, [R6] ;  /* 0x0000000006147984 */ /* 0x000fe20000000800 */
[----:B0-----:R-:W-:-:S03]  /*0680*/  FFMA R14, R22, R14, R19 ;  /* 0x0000000e160e7223 */ /* 0x001fc60000000013 */
[----:B------:R-:W0:Y:S01]  /*0690*/  LDS.64 R30, [R9] ;  /* 0x00000000091e7984 */ /* 0x000e220000000a00 */
[----:B-1----:R-:W-:-:S03]  /*06a0*/  FFMA R23, R25, R23, R14 ;  /* 0x0000001719177223 */ /* 0x002fc6000000000e */
[----:B------:R-:W1:Y:S04]  /*06b0*/  LDS R33, [R6+0x28] ;  /* 0x0000280006217984 */ /* 0x000e680000000800 */
[----:B------:R-:W-:Y:S01]  /*06c0*/  LDS R18, [R6+0x50] ;  /* 0x0000500006127984 */ /* 0x000fe20000000800 */
[----:B------:R-:W-:-:S03]  /*06d0*/  FFMA R26, R26, R15, R23 ;  /* 0x0000000f1a1a7223 */ /* 0x000fc60000000017 */
[----:B------:R-:W4:Y:S01]  /*06e0*/  LDS.64 R34, [R9+0x8] ;  /* 0x0000080009227984 */ /* 0x000f220000000a00 */
[----:B------:R-:W-:-:S03]  /*06f0*/  FFMA R27, R29, R27, R26 ;  /* 0x0000001b1d1b7223 */ /* 0x000fc6000000001a */
[----:B------:R-:W5:Y:S04]  /*0700*/  LDS R21, [R6+0x78] ;  /* 0x0000780006157984 */ /* 0x000f680000000800 */
[----:B------:R-:W-:Y:S01]  /*0710*/  LDS R12, [R6+0xa0] ;  /* 0x0000a000060c7984 */ /* 0x000fe20000000800 */
[----:B--2---:R-:W-:-:S03]  /*0720*/  FFMA R16, R16, R24, R27 ;  /* 0x0000001810107223 */ /* 0x004fc6000000001b */
[----:B------:R-:W2:Y:S01]  /*0730*/  LDS.64 R36, [R9+0x10] ;  /* 0x0000100009247984 */ /* 0x000ea20000000a00 */
[----:B---3--:R-:W-:-:S03]  /*0740*/  FFMA R13, R13, R17, R16 ;  /* 0x000000110d0d7223 */ /* 0x008fc60000000010 */
[----:B------:R-:W3:Y:S04]  /*0750*/  LDS R19, [R6+0xc8] ;  /* 0x0000c80006137984 */ /* 0x000ee80000000800 */
[----:B------:R-:W-:Y:S04]  /*0760*/  LDS R22, [R6+0xf0] ;  /* 0x0000f00006167984 */ /* 0x000fe80000000800 */
[----:B------:R-:W3:Y:S04]  /*0770*/  LDS.64 R14, [R9+0x18] ;  /* 0x00001800090e7984 */ /* 0x000ee80000000a00 */
[----:B------:R-:W3:Y:S01]  /*0780*/  LDS R23, [R6+0x118] ;  /* 0x0001180006177984 */ /* 0x000ee20000000800 */
[----:B0-----:R-:W-:-:S03]  /*0790*/  FFMA R20, R30, R20, R13 ;  /* 0x000000141e147223 */ /* 0x001fc6000000000d */
[----:B------:R-:W-:Y:S01]  /*07a0*/  LDS R26, [R6+0x140] ;  /* 0x00014000061a7984 */ /* 0x000fe20000000800 */
[----:B-1----:R-:W-:-:S03]  /*07b0*/  FFMA R31, R33, R31, R20 ;  /* 0x0000001f211f7223 */ /* 0x002fc60000000014 */
[----:B------:R-:W0:Y:S04]  /*07c0*/  LDS.64 R24, [R9+0x20] ;  /* 0x0000200009187984 */ /* 0x000e280000000a00 */
[----:B------:R-:W1:Y:S01]  /*07d0*/  LDS R17, [R6+0x168] ;  /* 0x0001680006117984 */ /* 0x000e620000000800 */
[----:B----4-:R-:W-:-:S03]  /*07e0*/  FFMA R18, R34, R18, R31 ;  /* 0x0000001222127223 */ /* 0x010fc6000000001f */
[----:B------:R-:W-:Y:S01]  /*07f0*/  STS [R8], R47 ;  /* 0x0000002f08007388 */ /* 0x000fe20000000800 */
[----:B-----5:R-:W-:-:S03]  /*0800*/  FFMA R21, R21, R35, R18 ;  /* 0x0000002315157223 */ /* 0x020fc60000000012 */
[----:B------:R-:W-:Y:S04]  /*0810*/  STS [R10], R49 ;  /* 0x000000310a007388 */ /* 0x000fe80000000800 */
[----:B------:R-:W-:Y:S01]  /*0820*/  LDS R13, [R6] ;  /* 0x00000000060d7984 */ /* 0x000fe20000000800 */
[----:B--2---:R-:W-:-:S03]  /*0830*/  FFMA R12, R36, R12, R21 ;  /* 0x0000000c240c7223 */ /* 0x004fc60000000015 */
[----:B------:R-:W2:Y:S01]  /*0840*/  LDS.64 R28, [R9] ;  /* 0x00000000091c7984 */ /* 0x000ea20000000a00 */
[----:B---3--:R-:W-:-:S03]  /*0850*/  FFMA R19, R19, R37, R12 ;  /* 0x0000002513137223 */ /* 0x008fc6000000000c */
        /* <DEDUP_REMOVED lines=19> */
[----:B----4-:R-:W-:-:S04]  /*0990*/  FFMA R16, R30, R16, R27 ;  /* 0x000000101e107223 */ /* 0x010fc8000000001b */
[----:B-----5:R-:W-:-:S04]  /*09a0*/  FFMA R31, R33, R31, R16 ;  /* 0x0000001f211f7223 */ /* 0x020fc80000000010 */
[----:B0-----:R-:W-:-:S04]  /*09b0*/  FFMA R18, R20, R18, R31 ;  /* 0x0000001214127223 */ /* 0x001fc8000000001f */
[----:B-1----:R-:W-:-:S04]  /*09c0*/  FFMA R21, R35, R21, R18 ;  /* 0x0000001523157223 */ /* 0x002fc80000000012 */
[----:B------:R-:W-:-:S04]  /*09d0*/  FFMA R12, R36, R12, R21 ;  /* 0x0000000c240c7223 */ /* 0x000fc80000000015 */
[----:B------:R-:W-:-:S04]  /*09e0*/  FFMA R19, R19, R37, R12 ;  /* 0x0000002513137223 */ /* 0x000fc8000000000c */
[----:B--2---:R-:W-:-:S04]  /*09f0*/  FFMA R14, R14, R22, R19 ;  /* 0x000000160e0e7223 */ /* 0x004fc80000000013 */
[----:B---3--:R-:W-:Y:S01]  /*0a00*/  FFMA R13, R23, R15, R14 ;  /* 0x0000000f170d7223 */ /* 0x008fe2000000000e */
[----:B------:R-:W-:Y:S06]  /*0a10*/  BRA.U UP1, `(.L_x_2) ;  /* 0xfffffff901147547 */ /* 0x000fec000b83ffff */
.L_x_1:
[----:B------:R-:W-:Y:S05]  /*0a20*/  BRA.U !UP0, `(.L_x_0) ;  /* 0x00000005089c7547 */ /* 0x000fea000b800000 */
[----:B------:R-:W-:Y:S02]  /*0a30*/  UISETP.NE.AND UP0, UPT, UR12, 0x1, UPT ;  /* 0x000000010c00788c */ /* 0x000fe4000bf05270 */
[----:B------:R-:W-:-:S04]  /*0a40*/  ULOP3.LUT UR4, UR4, 0x1, URZ, 0xc0, !UPT ;  /* 0x0000000104047892 */ /* 0x000fc8000f8ec0ff */
[----:B------:R-:W-:-:S03]  /*0a50*/  UISETP.NE.U32.AND UP1, UPT, UR4, 0x1, UPT ;  /* 0x000000010400788c */ /* 0x000fc6000bf25070 */
[----:B------:R-:W-:Y:S08]  /*0a60*/  BRA.U !UP0, `(.L_x_3) ;  /* 0x0000000508007547 */ /* 0x000ff0000b800000 */
[----:B------:R-:W0:Y:S01]  /*0a70*/  LDC.64 R2, c[0x0][0x380] ;  /* 0x0000e000ff027b82 */ /* 0x000e220000000a00 */
[----:B------:R-:W-:-:S07]  /*0a80*/  IMAD R15, R11, 0x14, RZ ;  /* 0x000000140b0f7824 */ /* 0x000fce00078e02ff */
[----:B------:R-:W1:Y:S01]  /*0a90*/  LDC.64 R4, c[0x0][0x388] ;  /* 0x0000e200ff047b82 */ /* 0x000e620000000a00 */
[----:B0-----:R-:W-:-:S05]  /*0aa0*/  IMAD.WIDE.U32 R2, R15, 0x4, R2 ;  /* 0x000000040f027825 */ /* 0x001fca00078e0002 */
[----:B------:R0:W2:Y:S01]  /*0ab0*/  LDG.E R33, desc[UR14][R2.64+0x50] ;  /* 0x0000500e02217981 */ /* 0x0000a2000c1e1900 */
[----:B-1----:R-:W-:-:S03]  /*0ac0*/  IMAD.WIDE.U32 R4, R15, 0x4, R4 ;  /* 0x000000040f047825 */ /* 0x002fc600078e0004 */
[----:B------:R-:W3:Y:S04]  /*0ad0*/  LDG.E R15, desc[UR14][R2.64] ;  /* 0x0000000e020f7981 */ /* 0x000ee8000c1e1900 */
[----:B------:R-:W4:Y:S04]  /*0ae0*/  LDG.E R17, desc[UR14][R4.64] ;  /* 0x0000000e04117981 */ /* 0x000f28000c1e1900 */
[----:B------:R1:W5:Y:S01]  /*0af0*/  LDG.E R35, desc[UR14][R4.64+0x50] ;  /* 0x0000500e04237981 */ /* 0x000362000c1e1900 */
[----:B------:R-:W-:-:S03]  /*0b00*/  IADD3 R11, PT, PT, R11, 0x2, RZ ;  /* 0x000000020b0b7810 */ /* 0x000fc60007ffe0ff */
[----:B---3--:R-:W-:Y:S04]  /*0b10*/  STS [R8], R15 ;  /* 0x0000000f08007388 */ /* 0x008fe80000000800 */
[----:B----4-:R-:W-:Y:S04]  /*0b20*/  STS [R10], R17 ;  /* 0x000000110a007388 */ /* 0x010fe80000000800 */
[----:B------:R-:W-:Y:S04]  /*0b30*/  LDS R12, [R6] ;  /* 0x00000000060c7984 */ /* 0x000fe80000000800 */
[----:B------:R-:W3:Y:S04]  /*0b40*/  LDS.64 R18, [R9] ;  /* 0x0000000009127984 */ /* 0x000ee80000000a00 */
[----:B------:R-:W4:Y:S04]  /*0b50*/  LDS R21, [R6+0x28] ;  /* 0x0000280006157984 */ /* 0x000f280000000800 */
[----:B------:R-:W-:Y:S04]  /*0b60*/  LDS R14, [R6+0x50] ;  /* 0x00005000060e7984 */ /* 0x000fe80000000800 */
[----:B------:R-:W5:Y:S04]  /*0b70*/  LDS.64 R22, [R9+0x8] ;  /* 0x0000080009167984 */ /* 0x000f680000000a00 */
[----:B------:R-:W5:Y:S04]  /*0b80*/  LDS R25, [R6+0x78] ;  /* 0x0000780006197984 */ /* 0x000f680000000800 */
[----:B------:R-:W-:Y:S04]  /*0b90*/  LDS R16, [R6+0xa0] ;  /* 0x0000a00006107984 */ /* 0x000fe80000000800 */
[----:B0-----:R-:W0:Y:S04]  /*0ba0*/  LDS.64 R2, [R9+0x10] ;  /* 0x0000100009027984 */ /* 0x001e280000000a00 */
[----:B-1----:R-:W1:Y:S04]  /*0bb0*/  LDS R5, [R6+0xc8] ;  /* 0x0000c80006057984 */ /* 0x002e680000000800 */
[----:B------:R-:W-:Y:S04]  /*0bc0*/  LDS R4, [R6+0xf0] ;  /* 0x0000f00006047984 */ /* 0x000fe80000000800 */
[----:B------:R-:W1:Y:S04]  /*0bd0*/  LDS.64 R26, [R9+0x18] ;  /* 0x00001800091a7984 */ /* 0x000e680000000a00 */
[----:B------:R-:W1:Y:S04]  /*0be0*/  LDS R15, [R6+0x118] ;  /* 0x00011800060f7984 */ /* 0x000e680000000800 */
[----:B------:R-:W-:Y:S04]  /*0bf0*/  LDS R17, [R6+0x140] ;  /* 0x0001400006117984 */ /* 0x000fe80000000800 */
[----:B------:R-:W1:Y:S01]  /*0c00*/  LDS.64 R28, [R9+0x20] ;  /* 0x00002000091c7984 */ /* 0x000e620000000a00 */
[----:B---3--:R-:W-:-:S03]  /*0c10*/  FFMA R12, R18, R12, R13 ;  /* 0x0000000c120c7223 */ /* 0x008fc6000000000d */
[----:B------:R-:W3:Y:S04]  /*0c20*/  LDS R31, [R6+0x168] ;  /* 0x00016800061f7984 */ /* 0x000ee80000000800 */
[----:B--2---:R-:W-:Y:S01]  /*0c30*/  STS [R8], R33 ;  /* 0x0000002108007388 */ /* 0x004fe20000000800 */
[----:B----4-:R-:W-:-:S03]  /*0c40*/  FFMA R19, R21, R19, R12 ;  /* 0x0000001315137223 */ /* 0x010fc6000000000c */
[----:B-----5:R-:W-:Y:S04]  /*0c50*/  STS [R10], R35 ;  /* 0x000000230a007388 */ /* 0x020fe80000000800 */
[----:B------:R-:W-:Y:S04]  /*0c60*/  LDS R13, [R6] ;  /* 0x00000000060d7984 */ /* 0x000fe80000000800 */
[----:B------:R-:W2:Y:S01]  /*0c70*/  LDS.64 R36, [R9] ;  /* 0x0000000009247984 */ /* 0x000ea20000000a00 */
[----:B------:R-:W-:-:S03]  /*0c80*/  FFMA R14, R22, R14, R19 ;  /* 0x0000000e160e7223 */ /* 0x000fc60000000013 */
[----:B------:R-:W4:Y:S01]  /*0c90*/  LDS R21, [R6+0x28] ;  /* 0x0000280006157984 */ /* 0x000f220000000800 */
[----:B------:R-:W-:-:S03]  /*0ca0*/  FFMA R23, R25, R23, R14 ;  /* 0x0000001719177223 */ /* 0x000fc6000000000e */
[----:B------:R-:W-:Y:S04]  /*0cb0*/  LDS R12, [R6+0x50] ;  /* 0x00005000060c7984 */ /* 0x000fe80000000800 */
[----:B------:R-:W5:Y:S01]  /*0cc0*/  LDS.64 R18, [R9+0x8] ;  /* 0x0000080009127984 */ /* 0x000f620000000a00 */
[----:B0-----:R-:W-:-:S03]  /*0cd0*/  FFMA R2, R2, R16, R23 ;  /* 0x0000001002027223 */ /* 0x001fc60000000017 */
[----:B------:R-:W0:Y:S01]  /*0ce0*/  LDS R25, [R6+0x78] ;  /* 0x0000780006197984 */ /* 0x000e220000000800 */
[----:B-1----:R-:W-:-:S03]  /*0cf0*/  FFMA R3, R5, R3, R2 ;  /* 0x0000000305037223 */ /* 0x002fc60000000002 */
[----:B------:R-:W-:Y:S04]  /*0d00*/  LDS R14, [R6+0xa0] ;  /* 0x0000a000060e7984 */ /* 0x000fe80000000800 */
[----:B------:R-:W1:Y:S01]  /*0d10*/  LDS.64 R22, [R9+0x10] ;  /* 0x0000100009167984 */ /* 0x000e620000000a00 */
[----:B------:R-:W-:-:S03]  /*0d20*/  FFMA R4, R26, R4, R3 ;  /* 0x000000041a047223 */ /* 0x000fc60000000003 */
[----:B------:R-:W1:Y:S01]  /*0d30*/  LDS R5, [R6+0xc8] ;  /* 0x0000c80006057984 */ /* 0x000e620000000800 */
[----:B------:R-:W-:-:S03]  /*0d40*/  FFMA R15, R15, R27, R4 ;  /* 0x0000001b0f0f7223 */ /* 0x000fc60000000004 */
[----:B------:R-:W-:Y:S04]  /*0d50*/  LDS R16, [R6+0xf0] ;  /* 0x0000f00006107984 */ /* 0x000fe80000000800 */
[----:B------:R-:W1:Y:S04]  /*0d60*/  LDS.64 R2, [R9+0x18] ;  /* 0x0000180009027984 */ /* 0x000e680000000a00 */
[----:B------:R-:W1:Y:S01]  /*0d70*/  LDS R27, [R6+0x118] ;  /* 0x00011800061b7984 */ /* 0x000e620000000800 */
[----:B------:R-:W-:-:S03]  /*0d80*/  FFMA R28, R28, R17, R15 ;  /* 0x000000111c1c7223 */ /* 0x000fc6000000000f */
[----:B------:R-:W-:Y:S04]  /*0d90*/  LDS R4, [R6+0x140] ;  /* 0x0001400006047984 */ /* 0x000fe80000000800 */
[----:B------:R-:W1:Y:S01]  /*0da0*/  LDS.64 R32, [R9+0x20] ;  /* 0x0000200009207984 */ /* 0x000e620000000a00 */
[----:B---3--:R-:W-:-:S03]  /*0db0*/  FFMA R29, R31, R29, R28 ;  /* 0x0000001d1f1d7223 */ /* 0x008fc6000000001c */
[----:B------:R-:W3:Y:S01]  /*0dc0*/  LDS R15, [R6+0x168] ;  /* 0x00016800060f7984 */ /* 0x000ee20000000800 */
[----:B--2---:R-:W-:-:S04]  /*0dd0*/  FFMA R36, R36, R13, R29 ;  /* 0x0000000d24247223 */ /* 0x004fc8000000001d */
[----:B----4-:R-:W-:-:S04]  /*0de0*/  FFMA R21, R21, R37, R36 ;  /* 0x0000002515157223 */ /* 0x010fc80000000024 */
[----:B-----5:R-:W-:-:S04]  /*0df0*/  FFMA R12, R18, R12, R21 ;  /* 0x0000000c120c7223 */ /* 0x020fc80000000015 */
[----:B0-----:R-:W-:-:S04]  /*0e00*/  FFMA R19, R25, R19, R12 ;  /* 0x0000001319137223 */ /* 0x001fc8000000000c */
[----:B-1----:R-:W-:-:S04]  /*0e10*/  FFMA R14, R22, R14, R19 ;  /* 0x0000000e160e7223 */ /* 0x002fc80000000013 */
[----:B------:R-:W-:-:S04]  /*0e20*/  FFMA R5, R5, R23, R14 ;  /* 0x0000001705057223 */ /* 0x000fc8000000000e */
[----:B------:R-:W-:-:S04]  /*0e30*/  FFMA R2, R2, R16, R5 ;  /* 0x0000001002027223 */ /* 0x000fc80000000005 */
[----:B------:R-:W-:-:S04]  /*0e40*/  FFMA R3, R27, R3, R2 ;  /* 0x000000031b037223 */ /* 0x000fc80000000002 */
[----:B------:R-:W-:-:S04]  /*0e50*/  FFMA R4, R32, R4, R3 ;  /* 0x0000000420047223 */ /* 0x000fc80000000003 */
[----:B---3--:R-:W-:-:S07]  /*0e60*/  FFMA R13, R15, R33, R4 ;  /* 0x000000210f0d7223 */ /* 0x008fce0000000004 */
.L_x_3:
[----:B------:R-:W-:Y:S05]  /*0e70*/  BRA.U UP1, `(.L_x_0) ;  /* 0x0000000101887547 */ /* 0x000fea000b800000 */
[----:B------:R-:W0:Y:S01]  /*0e80*/  LDC.64 R2, c[0x0][0x380] ;  /* 0x0000e000ff027b82 */ /* 0x000e220000000a00 */
[----:B------:R-:W-:-:S07]  /*0e90*/  IMAD R11, R11, 0x14, RZ ;  /* 0x000000140b0b7824 */ /* 0x000fce00078e02ff */
[----:B------:R-:W1:Y:S01]  /*0ea0*/  LDC.64 R4, c[0x0][0x388] ;  /* 0x0000e200ff047b82 */ /* 0x000e620000000a00 */
[----:B0-----:R-:W-:-:S06]  /*0eb0*/  IMAD.WIDE.U32 R2, R11, 0x4, R2 ;  /* 0x000000040b027825 */ /* 0x001fcc00078e0002 */
[----:B------:R-:W2:Y:S01]  /*0ec0*/  LDG.E R3, desc[UR14][R2.64] ;  /* 0x0000000e02037981 */ /* 0x000ea2000c1e1900 */
[----:B-1----:R-:W-:-:S06]  /*0ed0*/  IMAD.WIDE.U32 R4, R11, 0x4, R4 ;  /* 0x000000040b047825 */ /* 0x002fcc00078e0004 */
[----:B------:R-:W3:Y:S04]  /*0ee0*/  LDG.E R5, desc[UR14][R4.64] ;  /* 0x0000000e04057981 */ /* 0x000ee8000c1e1900 */
        /* <DEDUP_REMOVED lines=9> */
[----:B------:R-:W4:Y:S04]  /*0f80*/  LDS.64 R22, [R9+0x10] ;  /* 0x0000100009167984 */ /* 0x000f280000000a00 */
[----:B------:R-:W5:Y:S04]  /*0f90*/  LDS R25, [R6+0xc8] ;  /* 0x0000c80006197984 */ /* 0x000f680000000800 */
[----:B------:R-:W-:Y:S04]  /*0fa0*/  LDS R4, [R6+0xf0] ;  /* 0x0000f00006047984 */ /* 0x000fe80000000800 */
[----:B------:R-:W5:Y:S04]  /*0fb0*/  LDS.64 R2, [R9+0x18] ;  /* 0x0000180009027984 */ /* 0x000f680000000a00 */
[----:B------:R-:W5:Y:S04]  /*0fc0*/  LDS R5, [R6+0x118] ;  /* 0x0001180006057984 */ /* 0x000f680000000800 */
[----:B------:R-:W-:Y:S04]  /*0fd0*/  LDS R8, [R6+0x140] ;  /* 0x0001400006087984 */ /* 0x000fe80000000800 */
[----:B------:R-:W5:Y:S04]  /*0fe0*/  LDS.64 R26, [R9+0x20] ;  /* 0x00002000091a7984 */ /* 0x000f680000000a00 */
[----:B------:R-:W5:Y:S01]  /*0ff0*/  LDS R29, [R6+0x168] ;  /* 0x00016800061d7984 */ /* 0x000f620000000800 */
[----:B0-----:R-:W-:-:S04]  /*1000*/  FFMA R14, R14, R11, R13 ;  /* 0x0000000b0e0e7223 */ /* 0x001fc8000000000d */
[----:B-1----:R-:W-:-:S04]  /*1010*/  FFMA R15, R17, R15, R14 ;  /* 0x0000000f110f7223 */ /* 0x002fc8000000000e */
[----:B--2---:R-:W-:-:S04]  /*1020*/  FFMA R12, R18, R12, R15 ;  /* 0x0000000c120c7223 */ /* 0x004fc8000000000f */
[----:B---3--:R-:W-:-:S04]  /*1030*/  FFMA R19, R21, R19, R12 ;  /* 0x0000001315137223 */ /* 0x008fc8000000000c */
[----:B----4-:R-:W-:-:S04]  /*1040*/  FFMA R16, R22, R16, R19 ;  /* 0x0000001016107223 */ /* 0x010fc80000000013 */
[----:B-----5:R-:W-:-:S04]  /*1050*/  FFMA R23, R25, R23, R16 ;  /* 0x0000001719177223 */ /* 0x020fc80000000010 */
[----:B------:R-:W-:-:S04]  /*1060*/  FFMA R2, R2, R4, R23 ;  /* 0x0000000402027223 */ /* 0x000fc80000000017 */
[----:B------:R-:W-:-:S04]  /*1070*/  FFMA R3, R5, R3, R2 ;  /* 0x0000000305037223 */ /* 0x000fc80000000002 */
[----:B------:R-:W-:-:S04]  /*1080*/  FFMA R8, R26, R8, R3 ;  /* 0x000000081a087223 */ /* 0x000fc80000000003 */
[----:B------:R-:W-:-:S07]  /*1090*/  FFMA R13, R29, R27, R8 ;  /* 0x0000001b1d0d7223 */ /* 0x000fce0000000008 */
.L_x_0:
[----:B------:R-:W0:Y:S01]  /*10a0*/  S2R R2, SR_CTAID.Y ;  /* 0x0000000000027919 */ /* 0x000e220000002600 */
[----:B------:R-:W0:Y:S01]  /*10b0*/  S2UR UR4, SR_CTAID.X ;  /* 0x00000000000479c3 */ /* 0x000e220000002500 */
[----:B------:R-:W1:Y:S01]  /*10c0*/  LDCU UR5, c[0x0][0x3a0] ;  /* 0x00007400ff0577ac */ /* 0x000e620008000800 */
[----:B------:R-:W2:Y:S06]  /*10d0*/  LDCU.64 UR6, c[0x0][0x390] ;  /* 0x00007200ff0677ac */ /* 0x000eac0008000a00 */
[----:B------:R-:W4:Y:S08]  /*10e0*/  LDC R3, c[0x0][0x360] ;  /* 0x0000d800ff037b82 */ /* 0x000f300000000800 */
[----:B------:R-:W5:Y:S01]  /*10f0*/  LDC.64 R8, c[0x0][0x380] ;  /* 0x0000e000ff087b82 */ /* 0x000f620000000a00 */
[----:B-1-3--:R-:W-:-:S07]  /*1100*/  IMAD R7, R7, UR5, R0 ;  /* 0x0000000507077c24 */ /* 0x00afce000f8e0200 */
[----:B------:R-:W1:Y:S01]  /*1110*/  LDC.64 R14, c[0x0][0x388] ;  /* 0x0000e200ff0e7b82 */ /* 0x000e620000000a00 */
[----:B0-----:R-:W-:Y:S01]  /*1120*/  IADD3 R2, PT, PT, R2, UR4, RZ ;  /* 0x0000000402027c10 */ /* 0x001fe2000fffe0ff */
[----:B----4-:R-:W-:-:S04]  /*1130*/  IMAD R6, R3, UR4, R0 ;  /* 0x0000000403067c24 */ /* 0x010fc8000f8e0200 */
[----:B------:R-:W-:Y:S02]  /*1140*/  IMAD R2, R2, 0xa, RZ ;  /* 0x0000000a02027824 */ /* 0x000fe400078e02ff */
[----:B------:R-:W-:-:S03]  /*1150*/  IMAD R5, R6, 0xa, RZ ;  /* 0x0000000a06057824 */ /* 0x000fc600078e02ff */
[----:B------:R-:W-:Y:S01]  /*1160*/  IADD3 R2, P0, PT, R2, R7, RZ ;  /* 0x0000000702027210 */ /* 0x000fe20007f1e0ff */
[----:B------:R-:W-:-:S03]  /*1170*/  IMAD R17, R6, 0x64, RZ ;  /* 0x0000006406117824 */ /* 0x000fc600078e02ff */
[----:B------:R-:W-:Y:S02]  /*1180*/  LEA.HI.X.SX32 R7, R7, RZ, 0x1, P0 ;  /* 0x000000ff07077211 */ /* 0x000fe400000f0eff */
[----:B--2---:R-:W-:-:S04]  /*1190*/  LEA R10, P0, R2, UR6, 0x2 ;  /* 0x00000006020a7c11 */ /* 0x004fc8000f8010ff */
[----:B------:R-:W-:Y:S01]  /*11a0*/  LEA.HI.X R11, R2, UR7, R7, 0x2, P0 ;  /* 0x00000007020b7c11 */ /* 0x000fe200080f1407 */
[----:B-----5:R-:W-:-:S04]  /*11b0*/  IMAD.WIDE R2, R5, 0x4, R8 ;  /* 0x0000000405027825 */ /* 0x020fc800078e0208 */
[----:B-1----:R-:W-:Y:S01]  /*11c0*/  IMAD.WIDE R4, R5, 0x4, R14 ;  /* 0x0000000405047825 */ /* 0x002fe200078e020e */
[----:B------:R-:W-:Y:S03]  /*11d0*/  STG.E desc[UR14][R10.64], R13 ;  /* 0x0000000d0a007986 */ /* 0x000fe6000c10190e */
[C---:B------:R-:W-:Y:S01]  /*11e0*/  IMAD.WIDE R6, R17.reuse, 0x4, R8 ;  /* 0x0000000411067825 */ /* 0x040fe200078e0208 */
[----:B------:R-:W2:Y:S03]  /*11f0*/  LDG.E R12, desc[UR14][R4.64] ;  /* 0x0000000e040c7981 */ /* 0x000ea6000c1e1900 */
[----:B------:R-:W-:Y:S01]  /*1200*/  IMAD.WIDE R8, R17, 0x4, R14 ;  /* 0x0000000411087825 */ /* 0x000fe200078e020e */
[----:B------:R-:W3:Y:S04]  /*1210*/  LDG.E R104, desc[UR14][R6.64] ;  /* 0x0000000e06687981 */ /* 0x000ee8000c1e1900 */
[----:B------:R-:W4:Y:S04]  /*1220*/  LDG.E R106, desc[UR14][R8.64] ;  /* 0x0000000e086a7981 */ /* 0x000f28000c1e1900 */
[----:B------:R0:W5:Y:S01]  /*1230*/  LDG.E R2, desc[UR14][R2.64] ;  /* 0x0000000e02027981 */ /* 0x000162000c1e1900 */
[----:B------:R-:W1:Y:S01]  /*1240*/  S2R R14, SR_CgaCtaId ;  /* 0x00000000000e7919 */ /* 0x000e620000008800 */
[----:B------:R-:W-:Y:S01]  /*1250*/  MOV R105, 0x400 ;  /* 0x0000040000697802 */ /* 0x000fe20000000f00 */
[----:B0-----:R-:W0:Y:S03]  /*1260*/  LDC R3, c[0x0][0x360] ;  /* 0x0000d800ff037b82 */ /* 0x001e260000000800 */
[----:B-1----:R-:W-:-:S05]  /*1270*/  LEA R105, R14, R105, 0x18 ;  /* 0x000000690e697211 */ /* 0x002fca00078ec0ff */
[----:B------:R-:W1:Y:S04]  /*1280*/  LDS.128 R4, [R105+0x1c0] ;  /* 0x0001c00069047984 */ /* 0x000e680000000c00 */
[----:B------:R-:W0:Y:S04]  /*1290*/  LDS.128 R8, [R105+0x1d0] ;  /* 0x0001d00069087984 */ /* 0x000e280000000c00 */
[----:B--2---:R-:W-:Y:S04]  /*12a0*/  STS [R105+0x190], R12 ;  /* 0x0001900c69007388 */ /* 0x004fe80000000800 */
[----:B------:R-:W-:Y:S04]  /*12b0*/  STS [R105+0x194], R12 ;  /* 0x0001940c69007388 */ /* 0x000fe80000000800 */
        /* <DEDUP_REMOVED lines=9> */
[----:B----4-:R-:W-:Y:S04]  /*1350*/  STS [R105+0x1e4], R106 ;  /* 0x0001e46a69007388 */ /* 0x010fe80000000800 */
        /* <DEDUP_REMOVED lines=78> */
[----:B---3--:R-:W-:Y:S04]  /*1840*/  STS [R105+0x190], R104 ;  /* 0x0001906869007388 */ /* 0x008fe80000000800 */
        /* <DEDUP_REMOVED lines=9> */
[----:B------:R-:W2:Y:S04]  /*18e0*/  LDS.128 R12, [R105+0x1e0] ;  /* 0x0001e000690c7984 */ /* 0x000ea80000000c00 */
[----:B------:R-:W3:Y:S04]  /*18f0*/  LDS.128 R16, [R105+0x200] ;  /* 0x0002000069107984 */ /* 0x000ee80000000c00 */
[----:B------:R-:W4:Y:S04]  /*1900*/  LDS.128 R20, [R105+0x230] ;  /* 0x0002300069147984 */ /* 0x000f280000000c00 */
[----:B------:R-:W0:Y:S04]  /*1910*/  LDS.128 R24, [R105+0x250] ;  /* 0x0002500069187984 */ /* 0x000e280000000c00 */
        /* <DEDUP_REMOVED lines=19> */
[----:B-----5:R-:W-:Y:S04]  /*1a50*/  STS [R105], R2 ;  /* 0x0000000269007388 */ /* 0x020fe80000000800 */
        /* <DEDUP_REMOVED lines=98> */
[----:B------:R0:W-:Y:S02]  /*2080*/  STS [R105+0x18c], R104 ;  /* 0x00018c6869007388 */ /* 0x0001e40000000800 */
[----:B0-----:R-:W-:-:S04]  /*2090*/  IMAD R104, R3, UR4, R0 ;  /* 0x0000000403687c24 */ /* 0x001fc8000f8e0200 */
[C---:B------:R-:W-:Y:S02]  /*20a0*/  IMAD R0, R104.reuse, 0x28, R105 ;  /* 0x0000002868007824 */ /* 0x040fe400078e0269 */
[----:B------:R-:W-:Y:S01]  /*20b0*/  IMAD R104, R104, 0xa, RZ ;  /* 0x0000000a68687824 */ /* 0x000fe200078e02ff */
[----:B-1234-:R-:W-:-:S06]  /*20c0*/  UMOV UR4, URZ ;  /* 0x000000ff00047c82 */ /* 0x01efcc0008000000 */
.L_x_4:
[----:B0-----:R0:W1:Y:S01]  /*20d0*/  LDS R105, [R0] ;  /* 0x0000000000697984 */ /* 0x0010620000000800 */
[----:B------:R-:W2:Y:S01]  /*20e0*/  LDC.64 R2, c[0x0][0x390] ;  /* 0x0000e400ff027b82 */ /* 0x000ea20000000a00 */
[----:B------:R-:W-:-:S04]  /*20f0*/  UIADD3 UR4, UPT, UPT, UR4, 0x1, URZ ;  /* 0x0000000104047890 */ /* 0x000fc8000fffe0ff */
[----:B------:R-:W-:Y:S01]  /*2100*/  UISETP.NE.AND UP0, UPT, UR4, 0xa, UPT ;  /* 0x0000000a0400788c */ /* 0x000fe2000bf05270 */
[----:B0-----:R-:W-:Y:S01]  /*2110*/  IADD3 R0, PT, PT, R0, 0x4, RZ ;  /* 0x0000000400007810 */ /* 0x001fe20007ffe0ff */
[C---:B--2---:R-:W-:Y:S01]  /*2120*/  IMAD.WIDE R2, R104.reuse, 0x4, R2 ;  /* 0x0000000468027825 */ /* 0x044fe200078e0202 */
[----:B------:R-:W-:-:S03]  /*2130*/  IADD3 R104, PT, PT, R104, 0xa, RZ ;  /* 0x0000000a68687810 */ /* 0x000fc60007ffe0ff */
[----:B-1----:R-:W-:Y:S01]  /*2140*/  FFMA R107, R92, R105, 1 ;  /* 0x3f8000005c6b7423 */ /* 0x002fe20000000069 */
[C---:B------:R-:W-:Y:S01]  /*2150*/  FFMA R106, R105.reuse, R93, 1 ;  /* 0x3f800000696a7423 */ /* 0x040fe2000000005d */
[C---:B------:R-:W-:Y:S01]  /*2160*/  FFMA R109, R105.reuse, R94, 1 ;  /* 0x3f800000696d7423 */ /* 0x040fe2000000005e */
[C---:B------:R-:W-:Y:S01]  /*2170*/  FFMA R108, R105.reuse, R95, 1 ;  /* 0x3f800000696c7423 */ /* 0x040fe2000000005f */
[----:B------:R-:W-:Y:S01]  /*2180*/  FFMA R111, R100, R105, 1 ;  /* 0x3f800000646f7423 */ /* 0x000fe20000000069 */
[C---:B------:R-:W-:Y:S01]  /*2190*/  FFMA R110, R105.reuse, R101, 1 ;  /* 0x3f800000696e7423 */ /* 0x040fe20000000065 */
[C---:B------:R-:W-:Y:S01]  /*21a0*/  FFMA R113, R105.reuse, R102, 1 ;  /* 0x3f80000069717423 */ /* 0x040fe20000000066 */
[C---:B------:R-:W-:Y:S01]  /*21b0*/  FFMA R112, R105.reuse, R103, 1 ;  /* 0x3f80000069707423 */ /* 0x040fe20000000067 */
[C---:B------:R-:W-:Y:S01]  /*21c0*/  FFMA R115, R105.reuse, R96, 1 ;  /* 0x3f80000069737423 */ /* 0x040fe20000000060 */
[C---:B------:R-:W-:Y:S01]  /*21d0*/  FFMA R114, R105.reuse, R97, 1 ;  /* 0x3f80000069727423 */ /* 0x040fe20000000061 */
[----:B------:R-:W-:Y:S01]  /*21e0*/  FFMA R107, R98, R105, R107 ;  /* 0x00000069626b7223 */ /* 0x000fe2000000006b */
[C---:B------:R-:W-:Y:S01]  /*21f0*/  FFMA R106, R105.reuse, R99, R106 ;  /* 0x00000063696a7223 */ /* 0x040fe2000000006a */
[----:B------:R-:W-:Y:S01]  /*2200*/  FFMA R109, R4, R105, R109 ;  /* 0x00000069046d7223 */ /* 0x000fe2000000006d */
[C---:B------:R-:W-:Y:S01]  /*2210*/  FFMA R108, R105.reuse, R5, R108 ;  /* 0x00000005696c7223 */ /* 0x040fe2000000006c */
[C---:B------:R-:W-:Y:S01]  /*2220*/  FFMA R111, R105.reuse, R6, R111 ;  /* 0x00000006696f7223 */ /* 0x040fe2000000006f */
        /* <DEDUP_REMOVED lines=13> */
[C---:B------:R-:W-:Y:S01]  /*2300*/  FFMA R115, R105.reuse, R16, R115 ;  /* 0x0000001069737223 */ /* 0x040fe20000000073 */
[C---:B------:R-:W-:Y:S01]  /*2310*/  FFMA R114, R105.reuse, R17, R114 ;  /* 0x0000001169727223 */ /* 0x040fe20000000072 */
        /* <DEDUP_REMOVED lines=69> */
[----:B------:R-:W-:Y:S01]  /*2770*/  FFMA R105, R105, R91, R114 ;  /* 0x0000005b69697223 */ /* 0x000fe20000000072 */
[----:B------:R0:W-:Y:S04]  /*2780*/  STG.E desc[UR14][R2.64], R107 ;  /* 0x0000006b02007986 */ /* 0x0001e8000c10190e */
        /* <DEDUP_REMOVED lines=8> */
[----:B------:R0:W-:Y:S01]  /*2810*/  STG.E desc[UR14][R2.64+0x24], R105 ;  /* 0x0000246902007986 */ /* 0x0001e2000c10190e */
[----:B------:R-:W-:Y:S05]  /*2820*/  BRA.U UP0, `(.L_x_4) ;  /* 0xfffffff900287547 */ /* 0x000fea000b83ffff */
[----:B------:R-:W-:Y:S05]  /*2830*/  EXIT ;  /* 0x000000000000794d */ /* 0x000fea0003800000 */
.L_x_5:
[----:B------:R-:W-:-:S00]  /*2840*/  BRA `(.L_x_5) ;  /* 0xfffffffc00fc7947 */ /* 0x000fc0000383ffff */
[----:B------:R-:W-:-:S00]  /*2850*/  NOP ;  /* 0x0000000000007918 */ /* 0x000fc00000000000 */
        /* <DEDUP_REMOVED lines=10> */
.L_x_6:


//--------------------- .nv.shared._Z6kernelPfS_S_15ArrayMetadata2DS0_ --------------------------
	.section	.nv.shared._Z6kernelPfS_S_15ArrayMetadata2DS0_,"aw",@nobits
	.sectionflags	@""
	.align	4
.nv.shared._Z6kernelPfS_S_15ArrayMetadata2DS0_:
	.zero		2624


//--------------------- .nv.shared.reserved.0     --------------------------
	.section	.nv.shared.reserved.0,"aw",@nobits
	.weak		__nv_reservedSMEM_offset_0_alias
	.size		__nv_reservedSMEM_offset_0_alias, 0, 64
	.other		__nv_reservedSMEM_offset_0_alias,@"STO_CUDA_RESERVED_SHARED STV_DEFAULT"
__nv_reservedSMEM_offset_0_alias:
	.zero		0
	.zero		64


//--------------------- .nv.constant0._Z6kernelPfS_S_15ArrayMetadata2DS0_ --------------------------
	.section	.nv.constant0._Z6kernelPfS_S_15ArrayMetadata2DS0_,"a",@progbits
	.sectionflags	@""
	.align	4
.nv.constant0._Z6kernelPfS_S_15ArrayMetadata2DS0_:
	.zero		936


//--------------------- SYMBOLS --------------------------

	.type		.nv.reservedSmem.offset0,@object
	.size		.nv.reservedSmem.offset0,0x4
	.type		.nv.reservedSmem.cap,@object
	.size		.nv.reservedSmem.cap,0x4
